//
// Generated by NVIDIA NVVM Compiler
//
// Compiler Build ID: CL-36424714
// Cuda compilation tools, release 13.0, V13.0.88
// Based on NVVM 20.0.0
//

.version 9.0
.target sm_100
.address_size 64

	// .globl	_Z7computePKiPfii

.visible .entry _Z7computePKiPfii(
	.param .u64 .ptr .align 1 _Z7computePKiPfii_param_0,
	.param .u64 .ptr .align 1 _Z7computePKiPfii_param_1,
	.param .u32 _Z7computePKiPfii_param_2,
	.param .u32 _Z7computePKiPfii_param_3
)
{
	.reg .pred 	%p<11>;
	.reg .b32 	%r<118>;
	.reg .b32 	%f<7>;
	.reg .b64 	%rd<43>;

	ld.param.u64 	%rd3, [_Z7computePKiPfii_param_0];
	ld.param.u64 	%rd2, [_Z7computePKiPfii_param_1];
	ld.param.u32 	%r36, [_Z7computePKiPfii_param_2];
	ld.param.u32 	%r37, [_Z7computePKiPfii_param_3];
	cvta.to.global.u64 	%rd1, %rd3;
	mov.u32 	%r38, %ctaid.x;
	mov.u32 	%r39, %ntid.x;
	mov.u32 	%r40, %tid.x;
	mad.lo.s32 	%r1, %r38, %r39, %r40;
	setp.ge.s32 	%p1, %r1, %r37;
	@%p1 bra 	$L__BB0_16;
	setp.lt.s32 	%p2, %r36, 1;
	mov.f32 	%f6, 0f00000000;
	@%p2 bra 	$L__BB0_15;
	and.b32  	%r2, %r36, 15;
	setp.lt.u32 	%p3, %r36, 16;
	mov.b32 	%r109, 0;
	mov.u32 	%r117, %r109;
	@%p3 bra 	$L__BB0_5;
	and.b32  	%r109, %r36, 2147483632;
	neg.s32 	%r103, %r109;
	shl.b32 	%r5, %r37, 4;
	mov.b32 	%r117, 0;
	mul.wide.s32 	%rd6, %r37, 4;
	mov.u32 	%r102, %r1;
$L__BB0_4:
	.pragma "nounroll";
	mul.wide.s32 	%rd4, %r102, 4;
	add.s64 	%rd5, %rd1, %rd4;
	ld.global.u32 	%r44, [%rd5];
	add.s32 	%r45, %r44, %r117;
	add.s64 	%rd7, %rd5, %rd6;
	ld.global.u32 	%r46, [%rd7];
	add.s32 	%r47, %r46, %r45;
	add.s64 	%rd8, %rd7, %rd6;
	ld.global.u32 	%r48, [%rd8];
	add.s32 	%r49, %r48, %r47;
	add.s64 	%rd9, %rd8, %rd6;
	ld.global.u32 	%r50, [%rd9];
	add.s32 	%r51, %r50, %r49;
	add.s64 	%rd10, %rd9, %rd6;
	ld.global.u32 	%r52, [%rd10];
	add.s32 	%r53, %r52, %r51;
	add.s64 	%rd11, %rd10, %rd6;
	ld.global.u32 	%r54, [%rd11];
	add.s32 	%r55, %r54, %r53;
	add.s64 	%rd12, %rd11, %rd6;
	ld.global.u32 	%r56, [%rd12];
	add.s32 	%r57, %r56, %r55;
	add.s64 	%rd13, %rd12, %rd6;
	ld.global.u32 	%r58, [%rd13];
	add.s32 	%r59, %r58, %r57;
	add.s64 	%rd14, %rd13, %rd6;
	ld.global.u32 	%r60, [%rd14];
	add.s32 	%r61, %r60, %r59;
	add.s64 	%rd15, %rd14, %rd6;
	ld.global.u32 	%r62, [%rd15];
	add.s32 	%r63, %r62, %r61;
	add.s64 	%rd16, %rd15, %rd6;
	ld.global.u32 	%r64, [%rd16];
	add.s32 	%r65, %r64, %r63;
	add.s64 	%rd17, %rd16, %rd6;
	ld.global.u32 	%r66, [%rd17];
	add.s32 	%r67, %r66, %r65;
	add.s64 	%rd18, %rd17, %rd6;
	ld.global.u32 	%r68, [%rd18];
	add.s32 	%r69, %r68, %r67;
	add.s64 	%rd19, %rd18, %rd6;
	ld.global.u32 	%r70, [%rd19];
	add.s32 	%r71, %r70, %r69;
	add.s64 	%rd20, %rd19, %rd6;
	ld.global.u32 	%r72, [%rd20];
	add.s32 	%r73, %r72, %r71;
	add.s64 	%rd21, %rd20, %rd6;
	ld.global.u32 	%r74, [%rd21];
	add.s32 	%r117, %r74, %r73;
	add.s32 	%r103, %r103, 16;
	add.s32 	%r102, %r102, %r5;
	setp.ne.s32 	%p4, %r103, 0;
	@%p4 bra 	$L__BB0_4;
$L__BB0_5:
	setp.eq.s32 	%p5, %r2, 0;
	@%p5 bra 	$L__BB0_14;
	and.b32  	%r15, %r36, 7;
	setp.lt.u32 	%p6, %r2, 8;
	@%p6 bra 	$L__BB0_8;
	mad.lo.s32 	%r76, %r109, %r37, %r1;
	mul.wide.s32 	%rd22, %r76, 4;
	add.s64 	%rd23, %rd1, %rd22;
	ld.global.u32 	%r77, [%rd23];
	add.s32 	%r78, %r77, %r117;
	mul.wide.s32 	%rd24, %r37, 4;
	add.s64 	%rd25, %rd23, %rd24;
	ld.global.u32 	%r79, [%rd25];
	add.s32 	%r80, %r79, %r78;
	add.s64 	%rd26, %rd25, %rd24;
	ld.global.u32 	%r81, [%rd26];
	add.s32 	%r82, %r81, %r80;
	add.s64 	%rd27, %rd26, %rd24;
	ld.global.u32 	%r83, [%rd27];
	add.s32 	%r84, %r83, %r82;
	add.s64 	%rd28, %rd27, %rd24;
	ld.global.u32 	%r85, [%rd28];
	add.s32 	%r86, %r85, %r84;
	add.s64 	%rd29, %rd28, %rd24;
	ld.global.u32 	%r87, [%rd29];
	add.s32 	%r88, %r87, %r86;
	add.s64 	%rd30, %rd29, %rd24;
	ld.global.u32 	%r89, [%rd30];
	add.s32 	%r90, %r89, %r88;
	add.s64 	%rd31, %rd30, %rd24;
	ld.global.u32 	%r91, [%rd31];
	add.s32 	%r117, %r91, %r90;
	add.s32 	%r109, %r109, 8;
$L__BB0_8:
	setp.eq.s32 	%p7, %r15, 0;
	@%p7 bra 	$L__BB0_14;
	and.b32  	%r21, %r36, 3;
	setp.lt.u32 	%p8, %r15, 4;
	@%p8 bra 	$L__BB0_11;
	mad.lo.s32 	%r93, %r109, %r37, %r1;
	mul.wide.s32 	%rd32, %r93, 4;
	add.s64 	%rd33, %rd1, %rd32;
	ld.global.u32 	%r94, [%rd33];
	add.s32 	%r95, %r94, %r117;
	mul.wide.s32 	%rd34, %r37, 4;
	add.s64 	%rd35, %rd33, %rd34;
	ld.global.u32 	%r96, [%rd35];
	add.s32 	%r97, %r96, %r95;
	add.s64 	%rd36, %rd35, %rd34;
	ld.global.u32 	%r98, [%rd36];
	add.s32 	%r99, %r98, %r97;
	add.s64 	%rd37, %rd36, %rd34;
	ld.global.u32 	%r100, [%rd37];
	add.s32 	%r117, %r100, %r99;
	add.s32 	%r109, %r109, 4;
$L__BB0_11:
	setp.eq.s32 	%p9, %r21, 0;
	@%p9 bra 	$L__BB0_14;
	mad.lo.s32 	%r115, %r109, %r37, %r1;
	neg.s32 	%r114, %r21;
$L__BB0_13:
	.pragma "nounroll";
	mul.wide.s32 	%rd38, %r115, 4;
	add.s64 	%rd39, %rd1, %rd38;
	ld.global.u32 	%r101, [%rd39];
	add.s32 	%r117, %r101, %r117;
	add.s32 	%r115, %r115, %r37;
	add.s32 	%r114, %r114, 1;
	setp.ne.s32 	%p10, %r114, 0;
	@%p10 bra 	$L__BB0_13;
$L__BB0_14:
	cvt.rn.f32.s32 	%f6, %r117;
$L__BB0_15:
	cvt.rn.f32.s32 	%f4, %r36;
	div.rn.f32 	%f5, %f6, %f4;
	cvta.to.global.u64 	%rd40, %rd2;
	mul.wide.s32 	%rd41, %r1, 4;
	add.s64 	%rd42, %rd40, %rd41;
	st.global.f32 	[%rd42], %f5;
$L__BB0_16:
	ret;

}
	// .globl	_Z8compute2PKiPfii
.visible .entry _Z8compute2PKiPfii(
	.param .u64 .ptr .align 1 _Z8compute2PKiPfii_param_0,
	.param .u64 .ptr .align 1 _Z8compute2PKiPfii_param_1,
	.param .u32 _Z8compute2PKiPfii_param_2,
	.param .u32 _Z8compute2PKiPfii_param_3
)
{
	.reg .pred 	%p<11>;
	.reg .b32 	%r<118>;
	.reg .b32 	%f<7>;
	.reg .b64 	%rd<16>;

	ld.param.u64 	%rd4, [_Z8compute2PKiPfii_param_0];
	ld.param.u64 	%rd3, [_Z8compute2PKiPfii_param_1];
	ld.param.u32 	%r37, [_Z8compute2PKiPfii_param_2];
	ld.param.u32 	%r36, [_Z8compute2PKiPfii_param_3];
	cvta.to.global.u64 	%rd1, %rd4;
	mov.u32 	%r38, %ctaid.x;
	mov.u32 	%r39, %ntid.x;
	mov.u32 	%r40, %tid.x;
	mad.lo.s32 	%r1, %r38, %r39, %r40;
	setp.ge.s32 	%p1, %r1, %r37;
	@%p1 bra 	$L__BB1_16;
	setp.lt.s32 	%p2, %r36, 1;
	mov.f32 	%f6, 0f00000000;
	@%p2 bra 	$L__BB1_15;
	mul.lo.s32 	%r2, %r36, %r1;
	and.b32  	%r3, %r36, 15;
	setp.lt.u32 	%p3, %r36, 16;
	mov.b32 	%r109, 0;
	mov.u32 	%r117, %r109;
	@%p3 bra 	$L__BB1_5;
	and.b32  	%r109, %r36, 2147483632;
	neg.s32 	%r103, %r109;
	add.s64 	%rd2, %rd1, 32;
	mov.b32 	%r117, 0;
	mov.u32 	%r102, %r2;
$L__BB1_4:
	.pragma "nounroll";
	mul.wide.s32 	%rd5, %r102, 4;
	add.s64 	%rd6, %rd2, %rd5;
	ld.global.u32 	%r44, [%rd6+-32];
	add.s32 	%r45, %r44, %r117;
	ld.global.u32 	%r46, [%rd6+-28];
	add.s32 	%r47, %r46, %r45;
	ld.global.u32 	%r48, [%rd6+-24];
	add.s32 	%r49, %r48, %r47;
	ld.global.u32 	%r50, [%rd6+-20];
	add.s32 	%r51, %r50, %r49;
	ld.global.u32 	%r52, [%rd6+-16];
	add.s32 	%r53, %r52, %r51;
	ld.global.u32 	%r54, [%rd6+-12];
	add.s32 	%r55, %r54, %r53;
	ld.global.u32 	%r56, [%rd6+-8];
	add.s32 	%r57, %r56, %r55;
	ld.global.u32 	%r58, [%rd6+-4];
	add.s32 	%r59, %r58, %r57;
	ld.global.u32 	%r60, [%rd6];
	add.s32 	%r61, %r60, %r59;
	ld.global.u32 	%r62, [%rd6+4];
	add.s32 	%r63, %r62, %r61;
	ld.global.u32 	%r64, [%rd6+8];
	add.s32 	%r65, %r64, %r63;
	ld.global.u32 	%r66, [%rd6+12];
	add.s32 	%r67, %r66, %r65;
	ld.global.u32 	%r68, [%rd6+16];
	add.s32 	%r69, %r68, %r67;
	ld.global.u32 	%r70, [%rd6+20];
	add.s32 	%r71, %r70, %r69;
	ld.global.u32 	%r72, [%rd6+24];
	add.s32 	%r73, %r72, %r71;
	ld.global.u32 	%r74, [%rd6+28];
	add.s32 	%r117, %r74, %r73;
	add.s32 	%r103, %r103, 16;
	add.s32 	%r102, %r102, 16;
	setp.ne.s32 	%p4, %r103, 0;
	@%p4 bra 	$L__BB1_4;
$L__BB1_5:
	setp.eq.s32 	%p5, %r3, 0;
	@%p5 bra 	$L__BB1_14;
	and.b32  	%r15, %r36, 7;
	setp.lt.u32 	%p6, %r3, 8;
	@%p6 bra 	$L__BB1_8;
	add.s32 	%r76, %r109, %r2;
	mul.wide.s32 	%rd7, %r76, 4;
	add.s64 	%rd8, %rd1, %rd7;
	ld.global.u32 	%r77, [%rd8];
	add.s32 	%r78, %r77, %r117;
	ld.global.u32 	%r79, [%rd8+4];
	add.s32 	%r80, %r79, %r78;
	ld.global.u32 	%r81, [%rd8+8];
	add.s32 	%r82, %r81, %r80;
	ld.global.u32 	%r83, [%rd8+12];
	add.s32 	%r84, %r83, %r82;
	ld.global.u32 	%r85, [%rd8+16];
	add.s32 	%r86, %r85, %r84;
	ld.global.u32 	%r87, [%rd8+20];
	add.s32 	%r88, %r87, %r86;
	ld.global.u32 	%r89, [%rd8+24];
	add.s32 	%r90, %r89, %r88;
	ld.global.u32 	%r91, [%rd8+28];
	add.s32 	%r117, %r91, %r90;
	add.s32 	%r109, %r109, 8;
$L__BB1_8:
	setp.eq.s32 	%p7, %r15, 0;
	@%p7 bra 	$L__BB1_14;
	and.b32  	%r21, %r36, 3;
	setp.lt.u32 	%p8, %r15, 4;
	@%p8 bra 	$L__BB1_11;
	add.s32 	%r93, %r109, %r2;
	mul.wide.s32 	%rd9, %r93, 4;
	add.s64 	%rd10, %rd1, %rd9;
	ld.global.u32 	%r94, [%rd10];
	add.s32 	%r95, %r94, %r117;
	ld.global.u32 	%r96, [%rd10+4];
	add.s32 	%r97, %r96, %r95;
	ld.global.u32 	%r98, [%rd10+8];
	add.s32 	%r99, %r98, %r97;
	ld.global.u32 	%r100, [%rd10+12];
	add.s32 	%r117, %r100, %r99;
	add.s32 	%r109, %r109, 4;
$L__BB1_11:
	setp.eq.s32 	%p9, %r21, 0;
	@%p9 bra 	$L__BB1_14;
	add.s32 	%r115, %r109, %r2;
	neg.s32 	%r114, %r21;
$L__BB1_13:
	.pragma "nounroll";
	mul.wide.s32 	%rd11, %r115, 4;
	add.s64 	%rd12, %rd1, %rd11;
	ld.global.u32 	%r101, [%rd12];
	add.s32 	%r117, %r101, %r117;
	add.s32 	%r115, %r115, 1;
	add.s32 	%r114, %r114, 1;
	setp.ne.s32 	%p10, %r114, 0;
	@%p10 bra 	$L__BB1_13;
$L__BB1_14:
	cvt.rn.f32.s32 	%f6, %r117;
$L__BB1_15:
	cvt.rn.f32.s32 	%f4, %r36;
	div.rn.f32 	%f5, %f6, %f4;
	cvta.to.global.u64 	%rd13, %rd3;
	mul.wide.s32 	%rd14, %r1, 4;
	add.s64 	%rd15, %rd13, %rd14;
	st.global.f32 	[%rd15], %f5;
$L__BB1_16:
	ret;

}
	// .globl	_Z11compute2048PKiPfS1_
.visible .entry _Z11compute2048PKiPfS1_(
	.param .u64 .ptr .align 1 _Z11compute2048PKiPfS1__param_0,
	.param .u64 .ptr .align 1 _Z11compute2048PKiPfS1__param_1,
	.param .u64 .ptr .align 1 _Z11compute2048PKiPfS1__param_2
)
{
	.reg .pred 	%p<4>;
	.reg .b32 	%r<122>;
	.reg .b32 	%f<5>;
	.reg .b64 	%rd<17>;

	ld.param.u64 	%rd8, [_Z11compute2048PKiPfS1__param_0];
	ld.param.u64 	%rd6, [_Z11compute2048PKiPfS1__param_1];
	ld.param.u64 	%rd7, [_Z11compute2048PKiPfS1__param_2];
	cvta.to.global.u64 	%rd1, %rd8;
	mov.u32 	%r15, %ctaid.x;
	mov.u32 	%r16, %ntid.x;
	mov.u32 	%r17, %tid.x;
	mad.lo.s32 	%r119, %r15, %r16, %r17;
	mov.u32 	%r18, %ctaid.y;
	and.b32  	%r19, %r18, 1;
	setp.eq.b32 	%p1, %r19, 1;
	@%p1 bra 	$L__BB2_4;
	cvta.to.global.u64 	%rd13, %rd6;
	mul.wide.s32 	%rd14, %r119, 4;
	add.s64 	%rd2, %rd13, %rd14;
	mov.b32 	%r117, 0;
	st.global.u32 	[%rd2], %r117;
	shl.b32 	%r116, %r119, 11;
	add.s64 	%rd3, %rd1, 64;
	mov.u32 	%r118, %r117;
$L__BB2_2:
	mul.wide.s32 	%rd15, %r116, 4;
	add.s64 	%rd16, %rd3, %rd15;
	ld.global.u32 	%r53, [%rd16+-64];
	add.s32 	%r54, %r53, %r118;
	ld.global.u32 	%r55, [%rd16+-60];
	add.s32 	%r56, %r55, %r54;
	ld.global.u32 	%r57, [%rd16+-56];
	add.s32 	%r58, %r57, %r56;
	ld.global.u32 	%r59, [%rd16+-52];
	add.s32 	%r60, %r59, %r58;
	ld.global.u32 	%r61, [%rd16+-48];
	add.s32 	%r62, %r61, %r60;
	ld.global.u32 	%r63, [%rd16+-44];
	add.s32 	%r64, %r63, %r62;
	ld.global.u32 	%r65, [%rd16+-40];
	add.s32 	%r66, %r65, %r64;
	ld.global.u32 	%r67, [%rd16+-36];
	add.s32 	%r68, %r67, %r66;
	ld.global.u32 	%r69, [%rd16+-32];
	add.s32 	%r70, %r69, %r68;
	ld.global.u32 	%r71, [%rd16+-28];
	add.s32 	%r72, %r71, %r70;
	ld.global.u32 	%r73, [%rd16+-24];
	add.s32 	%r74, %r73, %r72;
	ld.global.u32 	%r75, [%rd16+-20];
	add.s32 	%r76, %r75, %r74;
	ld.global.u32 	%r77, [%rd16+-16];
	add.s32 	%r78, %r77, %r76;
	ld.global.u32 	%r79, [%rd16+-12];
	add.s32 	%r80, %r79, %r78;
	ld.global.u32 	%r81, [%rd16+-8];
	add.s32 	%r82, %r81, %r80;
	ld.global.u32 	%r83, [%rd16+-4];
	add.s32 	%r84, %r83, %r82;
	ld.global.u32 	%r85, [%rd16];
	add.s32 	%r86, %r85, %r84;
	ld.global.u32 	%r87, [%rd16+4];
	add.s32 	%r88, %r87, %r86;
	ld.global.u32 	%r89, [%rd16+8];
	add.s32 	%r90, %r89, %r88;
	ld.global.u32 	%r91, [%rd16+12];
	add.s32 	%r92, %r91, %r90;
	ld.global.u32 	%r93, [%rd16+16];
	add.s32 	%r94, %r93, %r92;
	ld.global.u32 	%r95, [%rd16+20];
	add.s32 	%r96, %r95, %r94;
	ld.global.u32 	%r97, [%rd16+24];
	add.s32 	%r98, %r97, %r96;
	ld.global.u32 	%r99, [%rd16+28];
	add.s32 	%r100, %r99, %r98;
	ld.global.u32 	%r101, [%rd16+32];
	add.s32 	%r102, %r101, %r100;
	ld.global.u32 	%r103, [%rd16+36];
	add.s32 	%r104, %r103, %r102;
	ld.global.u32 	%r105, [%rd16+40];
	add.s32 	%r106, %r105, %r104;
	ld.global.u32 	%r107, [%rd16+44];
	add.s32 	%r108, %r107, %r106;
	ld.global.u32 	%r109, [%rd16+48];
	add.s32 	%r110, %r109, %r108;
	ld.global.u32 	%r111, [%rd16+52];
	add.s32 	%r112, %r111, %r110;
	ld.global.u32 	%r113, [%rd16+56];
	add.s32 	%r114, %r113, %r112;
	ld.global.u32 	%r115, [%rd16+60];
	add.s32 	%r118, %r115, %r114;
	add.s32 	%r117, %r117, 32;
	add.s32 	%r116, %r116, 32;
	setp.ne.s32 	%p3, %r117, 2048;
	@%p3 bra 	$L__BB2_2;
	cvt.rn.f32.s32 	%f3, %r118;
	mul.f32 	%f4, %f3, 0f3A000000;
	st.global.f32 	[%rd2], %f4;
	bra.uni 	$L__BB2_7;
$L__BB2_4:
	cvta.to.global.u64 	%rd9, %rd7;
	mul.wide.s32 	%rd10, %r119, 4;
	add.s64 	%rd4, %rd9, %rd10;
	mov.b32 	%r120, 0;
	st.global.u32 	[%rd4], %r120;
	add.s64 	%rd5, %rd1, 65536;
	mov.u32 	%r121, %r120;
$L__BB2_5:
	mul.wide.s32 	%rd11, %r119, 4;
	add.s64 	%rd12, %rd5, %rd11;
	ld.global.u32 	%r21, [%rd12+-65536];
	add.s32 	%r22, %r21, %r121;
	ld.global.u32 	%r23, [%rd12+-57344];
	add.s32 	%r24, %r23, %r22;
	ld.global.u32 	%r25, [%rd12+-49152];
	add.s32 	%r26, %r25, %r24;
	ld.global.u32 	%r27, [%rd12+-40960];
	add.s32 	%r28, %r27, %r26;
	ld.global.u32 	%r29, [%rd12+-32768];
	add.s32 	%r30, %r29, %r28;
	ld.global.u32 	%r31, [%rd12+-24576];
	add.s32 	%r32, %r31, %r30;
	ld.global.u32 	%r33, [%rd12+-16384];
	add.s32 	%r34, %r33, %r32;
	ld.global.u32 	%r35, [%rd12+-8192];
	add.s32 	%r36, %r35, %r34;
	ld.global.u32 	%r37, [%rd12];
	add.s32 	%r38, %r37, %r36;
	ld.global.u32 	%r39, [%rd12+8192];
	add.s32 	%r40, %r39, %r38;
	ld.global.u32 	%r41, [%rd12+16384];
	add.s32 	%r42, %r41, %r40;
	ld.global.u32 	%r43, [%rd12+24576];
	add.s32 	%r44, %r43, %r42;
	ld.global.u32 	%r45, [%rd12+32768];
	add.s32 	%r46, %r45, %r44;
	ld.global.u32 	%r47, [%rd12+40960];
	add.s32 	%r48, %r47, %r46;
	ld.global.u32 	%r49, [%rd12+49152];
	add.s32 	%r50, %r49, %r48;
	ld.global.u32 	%r51, [%rd12+57344];
	add.s32 	%r121, %r51, %r50;
	add.s32 	%r120, %r120, 16;
	add.s32 	%r119, %r119, 32768;
	setp.ne.s32 	%p2, %r120, 2048;
	@%p2 bra 	$L__BB2_5;
	cvt.rn.f32.s32 	%f1, %r121;
	mul.f32 	%f2, %f1, 0f3A000000;
	st.global.f32 	[%rd4], %f2;
$L__BB2_7:
	ret;

}
	// .globl	_Z3divPfS_ii
.visible .entry _Z3divPfS_ii(
	.param .u64 .ptr .align 1 _Z3divPfS_ii_param_0,
	.param .u64 .ptr .align 1 _Z3divPfS_ii_param_1,
	.param .u32 _Z3divPfS_ii_param_2,
	.param .u32 _Z3divPfS_ii_param_3
)
{
	.reg .pred 	%p<19>;
	.reg .b32 	%r<45>;
	.reg .b32 	%f<117>;
	.reg .b64 	%rd<31>;

	ld.param.u64 	%rd15, [_Z3divPfS_ii_param_0];
	ld.param.u64 	%rd16, [_Z3divPfS_ii_param_1];
	ld.param.u32 	%r31, [_Z3divPfS_ii_param_2];
	ld.param.u32 	%r32, [_Z3divPfS_ii_param_3];
	cvta.to.global.u64 	%rd1, %rd16;
	cvta.to.global.u64 	%rd2, %rd15;
	setp.lt.s32 	%p1, %r32, 1;
	@%p1 bra 	$L__BB3_13;
	and.b32  	%r1, %r32, 15;
	setp.lt.u32 	%p2, %r32, 16;
	mov.b32 	%r35, 0;
	@%p2 bra 	$L__BB3_4;
	and.b32  	%r35, %r32, 2147483632;
	neg.s32 	%r39, %r35;
	add.s64 	%rd28, %rd1, 32;
$L__BB3_3:
	.pragma "nounroll";
	ld.global.f32 	%f1, [%rd28+-32];
	mul.f32 	%f2, %f1, 0f3A000000;
	st.global.f32 	[%rd28+-32], %f2;
	ld.global.f32 	%f3, [%rd28+-28];
	mul.f32 	%f4, %f3, 0f3A000000;
	st.global.f32 	[%rd28+-28], %f4;
	ld.global.f32 	%f5, [%rd28+-24];
	mul.f32 	%f6, %f5, 0f3A000000;
	st.global.f32 	[%rd28+-24], %f6;
	ld.global.f32 	%f7, [%rd28+-20];
	mul.f32 	%f8, %f7, 0f3A000000;
	st.global.f32 	[%rd28+-20], %f8;
	ld.global.f32 	%f9, [%rd28+-16];
	mul.f32 	%f10, %f9, 0f3A000000;
	st.global.f32 	[%rd28+-16], %f10;
	ld.global.f32 	%f11, [%rd28+-12];
	mul.f32 	%f12, %f11, 0f3A000000;
	st.global.f32 	[%rd28+-12], %f12;
	ld.global.f32 	%f13, [%rd28+-8];
	mul.f32 	%f14, %f13, 0f3A000000;
	st.global.f32 	[%rd28+-8], %f14;
	ld.global.f32 	%f15, [%rd28+-4];
	mul.f32 	%f16, %f15, 0f3A000000;
	st.global.f32 	[%rd28+-4], %f16;
	ld.global.f32 	%f17, [%rd28];
	mul.f32 	%f18, %f17, 0f3A000000;
	st.global.f32 	[%rd28], %f18;
	ld.global.f32 	%f19, [%rd28+4];
	mul.f32 	%f20, %f19, 0f3A000000;
	st.global.f32 	[%rd28+4], %f20;
	ld.global.f32 	%f21, [%rd28+8];
	mul.f32 	%f22, %f21, 0f3A000000;
	st.global.f32 	[%rd28+8], %f22;
	ld.global.f32 	%f23, [%rd28+12];
	mul.f32 	%f24, %f23, 0f3A000000;
	st.global.f32 	[%rd28+12], %f24;
	ld.global.f32 	%f25, [%rd28+16];
	mul.f32 	%f26, %f25, 0f3A000000;
	st.global.f32 	[%rd28+16], %f26;
	ld.global.f32 	%f27, [%rd28+20];
	mul.f32 	%f28, %f27, 0f3A000000;
	st.global.f32 	[%rd28+20], %f28;
	ld.global.f32 	%f29, [%rd28+24];
	mul.f32 	%f30, %f29, 0f3A000000;
	st.global.f32 	[%rd28+24], %f30;
	ld.global.f32 	%f31, [%rd28+28];
	mul.f32 	%f32, %f31, 0f3A000000;
	st.global.f32 	[%rd28+28], %f32;
	add.s32 	%r39, %r39, 16;
	add.s64 	%rd28, %rd28, 64;
	setp.eq.s32 	%p3, %r39, 0;
	@%p3 bra 	$L__BB3_4;
	bra.uni 	$L__BB3_3;
$L__BB3_4:
	setp.eq.s32 	%p4, %r1, 0;
	@%p4 bra 	$L__BB3_13;
	and.b32  	%r5, %r32, 7;
	setp.lt.u32 	%p5, %r1, 8;
	@%p5 bra 	$L__BB3_7;
	mul.wide.u32 	%rd17, %r35, 4;
	add.s64 	%rd18, %rd1, %rd17;
	ld.global.f32 	%f33, [%rd18];
	mul.f32 	%f34, %f33, 0f3A000000;
	st.global.f32 	[%rd18], %f34;
	ld.global.f32 	%f35, [%rd18+4];
	mul.f32 	%f36, %f35, 0f3A000000;
	st.global.f32 	[%rd18+4], %f36;
	ld.global.f32 	%f37, [%rd18+8];
	mul.f32 	%f38, %f37, 0f3A000000;
	st.global.f32 	[%rd18+8], %f38;
	ld.global.f32 	%f39, [%rd18+12];
	mul.f32 	%f40, %f39, 0f3A000000;
	st.global.f32 	[%rd18+12], %f40;
	ld.global.f32 	%f41, [%rd18+16];
	mul.f32 	%f42, %f41, 0f3A000000;
	st.global.f32 	[%rd18+16], %f42;
	ld.global.f32 	%f43, [%rd18+20];
	mul.f32 	%f44, %f43, 0f3A000000;
	st.global.f32 	[%rd18+20], %f44;
	ld.global.f32 	%f45, [%rd18+24];
	mul.f32 	%f46, %f45, 0f3A000000;
	st.global.f32 	[%rd18+24], %f46;
	ld.global.f32 	%f47, [%rd18+28];
	mul.f32 	%f48, %f47, 0f3A000000;
	st.global.f32 	[%rd18+28], %f48;
	add.s32 	%r35, %r35, 8;
$L__BB3_7:
	setp.eq.s32 	%p6, %r5, 0;
	@%p6 bra 	$L__BB3_13;
	and.b32  	%r8, %r32, 3;
	setp.lt.u32 	%p7, %r5, 4;
	@%p7 bra 	$L__BB3_10;
	mul.wide.u32 	%rd19, %r35, 4;
	add.s64 	%rd20, %rd1, %rd19;
	ld.global.f32 	%f49, [%rd20];
	mul.f32 	%f50, %f49, 0f3A000000;
	st.global.f32 	[%rd20], %f50;
	ld.global.f32 	%f51, [%rd20+4];
	mul.f32 	%f52, %f51, 0f3A000000;
	st.global.f32 	[%rd20+4], %f52;
	ld.global.f32 	%f53, [%rd20+8];
	mul.f32 	%f54, %f53, 0f3A000000;
	st.global.f32 	[%rd20+8], %f54;
	ld.global.f32 	%f55, [%rd20+12];
	mul.f32 	%f56, %f55, 0f3A000000;
	st.global.f32 	[%rd20+12], %f56;
	add.s32 	%r35, %r35, 4;
$L__BB3_10:
	setp.eq.s32 	%p8, %r8, 0;
	@%p8 bra 	$L__BB3_13;
	mul.wide.u32 	%rd21, %r35, 4;
	add.s64 	%rd27, %rd1, %rd21;
	neg.s32 	%r38, %r8;
$L__BB3_12:
	.pragma "nounroll";
	ld.global.f32 	%f57, [%rd27];
	mul.f32 	%f58, %f57, 0f3A000000;
	st.global.f32 	[%rd27], %f58;
	add.s64 	%rd27, %rd27, 4;
	add.s32 	%r38, %r38, 1;
	setp.ne.s32 	%p9, %r38, 0;
	@%p9 bra 	$L__BB3_12;
$L__BB3_13:
	setp.lt.s32 	%p10, %r31, 1;
	@%p10 bra 	$L__BB3_26;
	and.b32  	%r14, %r31, 15;
	setp.lt.u32 	%p11, %r31, 16;
	mov.b32 	%r41, 0;
	@%p11 bra 	$L__BB3_17;
	and.b32  	%r41, %r31, 2147483632;
	neg.s32 	%r40, %r41;
	add.s64 	%rd29, %rd2, 32;
$L__BB3_16:
	.pragma "nounroll";
	ld.global.f32 	%f59, [%rd29+-32];
	mul.f32 	%f60, %f59, 0f3A000000;
	st.global.f32 	[%rd29+-32], %f60;
	ld.global.f32 	%f61, [%rd29+-28];
	mul.f32 	%f62, %f61, 0f3A000000;
	st.global.f32 	[%rd29+-28], %f62;
	ld.global.f32 	%f63, [%rd29+-24];
	mul.f32 	%f64, %f63, 0f3A000000;
	st.global.f32 	[%rd29+-24], %f64;
	ld.global.f32 	%f65, [%rd29+-20];
	mul.f32 	%f66, %f65, 0f3A000000;
	st.global.f32 	[%rd29+-20], %f66;
	ld.global.f32 	%f67, [%rd29+-16];
	mul.f32 	%f68, %f67, 0f3A000000;
	st.global.f32 	[%rd29+-16], %f68;
	ld.global.f32 	%f69, [%rd29+-12];
	mul.f32 	%f70, %f69, 0f3A000000;
	st.global.f32 	[%rd29+-12], %f70;
	ld.global.f32 	%f71, [%rd29+-8];
	mul.f32 	%f72, %f71, 0f3A000000;
	st.global.f32 	[%rd29+-8], %f72;
	ld.global.f32 	%f73, [%rd29+-4];
	mul.f32 	%f74, %f73, 0f3A000000;
	st.global.f32 	[%rd29+-4], %f74;
	ld.global.f32 	%f75, [%rd29];
	mul.f32 	%f76, %f75, 0f3A000000;
	st.global.f32 	[%rd29], %f76;
	ld.global.f32 	%f77, [%rd29+4];
	mul.f32 	%f78, %f77, 0f3A000000;
	st.global.f32 	[%rd29+4], %f78;
	ld.global.f32 	%f79, [%rd29+8];
	mul.f32 	%f80, %f79, 0f3A000000;
	st.global.f32 	[%rd29+8], %f80;
	ld.global.f32 	%f81, [%rd29+12];
	mul.f32 	%f82, %f81, 0f3A000000;
	st.global.f32 	[%rd29+12], %f82;
	ld.global.f32 	%f83, [%rd29+16];
	mul.f32 	%f84, %f83, 0f3A000000;
	st.global.f32 	[%rd29+16], %f84;
	ld.global.f32 	%f85, [%rd29+20];
	mul.f32 	%f86, %f85, 0f3A000000;
	st.global.f32 	[%rd29+20], %f86;
	ld.global.f32 	%f87, [%rd29+24];
	mul.f32 	%f88, %f87, 0f3A000000;
	st.global.f32 	[%rd29+24], %f88;
	ld.global.f32 	%f89, [%rd29+28];
	mul.f32 	%f90, %f89, 0f3A000000;
	st.global.f32 	[%rd29+28], %f90;
	add.s32 	%r40, %r40, 16;
	add.s64 	%rd29, %rd29, 64;
	setp.ne.s32 	%p12, %r40, 0;
	@%p12 bra 	$L__BB3_16;
$L__BB3_17:
	setp.eq.s32 	%p13, %r14, 0;
	@%p13 bra 	$L__BB3_26;
	and.b32  	%r22, %r31, 7;
	setp.lt.u32 	%p14, %r14, 8;
	@%p14 bra 	$L__BB3_20;
	mul.wide.u32 	%rd22, %r41, 4;
	add.s64 	%rd23, %rd2, %rd22;
	ld.global.f32 	%f91, [%rd23];
	mul.f32 	%f92, %f91, 0f3A000000;
	st.global.f32 	[%rd23], %f92;
	ld.global.f32 	%f93, [%rd23+4];
	mul.f32 	%f94, %f93, 0f3A000000;
	st.global.f32 	[%rd23+4], %f94;
	ld.global.f32 	%f95, [%rd23+8];
	mul.f32 	%f96, %f95, 0f3A000000;
	st.global.f32 	[%rd23+8], %f96;
	ld.global.f32 	%f97, [%rd23+12];
	mul.f32 	%f98, %f97, 0f3A000000;
	st.global.f32 	[%rd23+12], %f98;
	ld.global.f32 	%f99, [%rd23+16];
	mul.f32 	%f100, %f99, 0f3A000000;
	st.global.f32 	[%rd23+16], %f100;
	ld.global.f32 	%f101, [%rd23+20];
	mul.f32 	%f102, %f101, 0f3A000000;
	st.global.f32 	[%rd23+20], %f102;
	ld.global.f32 	%f103, [%rd23+24];
	mul.f32 	%f104, %f103, 0f3A000000;
	st.global.f32 	[%rd23+24], %f104;
	ld.global.f32 	%f105, [%rd23+28];
	mul.f32 	%f106, %f105, 0f3A000000;
	st.global.f32 	[%rd23+28], %f106;
	add.s32 	%r41, %r41, 8;
$L__BB3_20:
	setp.eq.s32 	%p15, %r22, 0;
	@%p15 bra 	$L__BB3_26;
	and.b32  	%r25, %r31, 3;
	setp.lt.u32 	%p16, %r22, 4;
	@%p16 bra 	$L__BB3_23;
	mul.wide.u32 	%rd24, %r41, 4;
	add.s64 	%rd25, %rd2, %rd24;
	ld.global.f32 	%f107, [%rd25];
	mul.f32 	%f108, %f107, 0f3A000000;
	st.global.f32 	[%rd25], %f108;
	ld.global.f32 	%f109, [%rd25+4];
	mul.f32 	%f110, %f109, 0f3A000000;
	st.global.f32 	[%rd25+4], %f110;
	ld.global.f32 	%f111, [%rd25+8];
	mul.f32 	%f112, %f111, 0f3A000000;
	st.global.f32 	[%rd25+8], %f112;
	ld.global.f32 	%f113, [%rd25+12];
	mul.f32 	%f114, %f113, 0f3A000000;
	st.global.f32 	[%rd25+12], %f114;
	add.s32 	%r41, %r41, 4;
$L__BB3_23:
	setp.eq.s32 	%p17, %r25, 0;
	@%p17 bra 	$L__BB3_26;
	mul.wide.u32 	%rd26, %r41, 4;
	add.s64 	%rd30, %rd2, %rd26;
	neg.s32 	%r44, %r25;
$L__BB3_25:
	.pragma "nounroll";
	ld.global.f32 	%f115, [%rd30];
	mul.f32 	%f116, %f115, 0f3A000000;
	st.global.f32 	[%rd30], %f116;
	add.s64 	%rd30, %rd30, 4;
	add.s32 	%r44, %r44, 1;
	setp.ne.s32 	%p18, %r44, 0;
	@%p18 bra 	$L__BB3_25;
$L__BB3_26:
	ret;

}
	// .globl	_Z2nlPfS_
.visible .entry _Z2nlPfS_(
	.param .u64 .ptr .align 1 _Z2nlPfS__param_0,
	.param .u64 .ptr .align 1 _Z2nlPfS__param_1
)
{
	.reg .pred 	%p<2>;
	.reg .b32 	%r<9>;
	.reg .b64 	%rd<9>;

	ld.param.u64 	%rd1, [_Z2nlPfS__param_0];
	ld.param.u64 	%rd2, [_Z2nlPfS__param_1];
	mov.u32 	%r2, %ctaid.x;
	mov.u32 	%r3, %ntid.x;
	mov.u32 	%r4, %tid.x;
	mad.lo.s32 	%r1, %r2, %r3, %r4;
	mov.u32 	%r5, %ctaid.y;
	and.b32  	%r6, %r5, 1;
	setp.eq.b32 	%p1, %r6, 1;
	@%p1 bra 	$L__BB4_2;
	cvta.to.global.u64 	%rd6, %rd1;
	mul.wide.s32 	%rd7, %r1, 4;
	add.s64 	%rd8, %rd6, %rd7;
	mov.b32 	%r8, 0;
	st.global.u32 	[%rd8], %r8;
	bra.uni 	$L__BB4_3;
$L__BB4_2:
	cvta.to.global.u64 	%rd3, %rd2;
	mul.wide.s32 	%rd4, %r1, 4;
	add.s64 	%rd5, %rd3, %rd4;
	mov.b32 	%r7, 0;
	st.global.u32 	[%rd5], %r7;
$L__BB4_3:
	ret;

}


// ===== COMPILED SASS (sm_100) =====

	.target	sm_100

	.elftype	@"ET_EXEC"


//--------------------- .note.nv.tkinfo           --------------------------
	.section	.note.nv.tkinfo,"",@"SHT_NOTE"
	.sectionflags	@"SHF_NOTE_NV_TKINFO"
	.tkinfo
        /*0018*/ 	.word	0x00000002
        /*0030*/ 	.string	""
        /*0030*/ 	.string	"ptxas"
        /*0030*/ 	.string	"Cuda compilation tools, release 13.0, V13.0.88"
        /*0030*/ 	.string	"Build cuda_13.0.r13.0/compiler.36424714_0"
        /*0030*/ 	.string	"-arch sm_100 -m 64 "



//--------------------- .note.nv.cuinfo           --------------------------
	.section	.note.nv.cuinfo,"",@"SHT_NOTE"
	.sectionflags	@"SHF_NOTE_NV_CUINFO"
        /*0018*/ 	.short	0x0002
        /*001a*/ 	.short	0x0064
        /*001c*/ 	.short	0x0082
	.zero		2


//--------------------- .nv.info                  --------------------------
	.section	.nv.info,"",@"SHT_CUDA_INFO"
	.align	4


	//----- nvinfo : EIATTR_REGCOUNT
	.align		4
        /*0000*/ 	.byte	0x04, 0x2f
        /*0002*/ 	.short	(.L_1 - .L_0)
	.align		4
.L_0:
        /*0004*/ 	.word	index@(_Z7computePKiPfii)
        /*0008*/ 	.word	0x00000020


	//----- nvinfo : EIATTR_FRAME_SIZE
	.align		4
.L_1:
        /*000c*/ 	.byte	0x04, 0x11
        /*000e*/ 	.short	(.L_3 - .L_2)
	.align		4
.L_2:
        /*0010*/ 	.word	index@($__internal_1_$__cuda_sm3x_div_rn_noftz_f32_slowpath)
        /*0014*/ 	.word	0x00000000


	//----- nvinfo : EIATTR_FRAME_SIZE
	.align		4
.L_3:
        /*0018*/ 	.byte	0x04, 0x11
        /*001a*/ 	.short	(.L_5 - .L_4)
	.align		4
.L_4:
        /*001c*/ 	.word	index@(_Z7computePKiPfii)
        /*0020*/ 	.word	0x00000000


	//----- nvinfo : EIATTR_REGCOUNT
	.align		4
.L_5:
        /*0024*/ 	.byte	0x04, 0x2f
        /*0026*/ 	.short	(.L_7 - .L_6)
	.align		4
.L_6:
        /*0028*/ 	.word	index@(_Z8compute2PKiPfii)
        /*002c*/ 	.word	0x00000019


	//----- nvinfo : EIATTR_FRAME_SIZE
	.align		4
.L_7:
        /*0030*/ 	.byte	0x04, 0x11
        /*0032*/ 	.short	(.L_9 - .L_8)
	.align		4
.L_8:
        /*0034*/ 	.word	index@($__internal_0_$__cuda_sm3x_div_rn_noftz_f32_slowpath)
        /*0038*/ 	.word	0x00000000


	//----- nvinfo : EIATTR_FRAME_SIZE
	.align		4
.L_9:
        /*003c*/ 	.byte	0x04, 0x11
        /*003e*/ 	.short	(.L_11 - .L_10)
	.align		4
.L_10:
        /*0040*/ 	.word	index@(_Z8compute2PKiPfii)
        /*0044*/ 	.word	0x00000000


	//----- nvinfo : EIATTR_REGCOUNT
	.align		4
.L_11:
        /*0048*/ 	.byte	0x04, 0x2f
        /*004a*/ 	.short	(.L_13 - .L_12)
	.align		4
.L_12:
        /*004c*/ 	.word	index@(_Z11compute2048PKiPfS1_)
        /*0050*/ 	.word	0x00000020


	//----- nvinfo : EIATTR_FRAME_SIZE
	.align		4
.L_13:
        /*0054*/ 	.byte	0x04, 0x11
        /*0056*/ 	.short	(.L_15 - .L_14)
	.align		4
.L_14:
        /*0058*/ 	.word	index@(_Z11compute2048PKiPfS1_)
        /*005c*/ 	.word	0x00000000


	//----- nvinfo : EIATTR_REGCOUNT
	.align		4
.L_15:
        /*0060*/ 	.byte	0x04, 0x2f
        /*0062*/ 	.short	(.L_17 - .L_16)
	.align		4
.L_16:
        /*0064*/ 	.word	index@(_Z3divPfS_ii)
        /*0068*/ 	.word	0x00000020


	//----- nvinfo : EIATTR_FRAME_SIZE
	.align		4
.L_17:
        /*006c*/ 	.byte	0x04, 0x11
        /*006e*/ 	.short	(.L_19 - .L_18)
	.align		4
.L_18:
        /*0070*/ 	.word	index@(_Z3divPfS_ii)
        /*0074*/ 	.word	0x00000000


	//----- nvinfo : EIATTR_REGCOUNT
	.align		4
.L_19:
        /*0078*/ 	.byte	0x04, 0x2f
        /*007a*/ 	.short	(.L_21 - .L_20)
	.align		4
.L_20:
        /*007c*/ 	.word	index@(_Z2nlPfS_)
        /*0080*/ 	.word	0x00000008


	//----- nvinfo : EIATTR_FRAME_SIZE
	.align		4
.L_21:
        /*0084*/ 	.byte	0x04, 0x11
        /*0086*/ 	.short	(.L_23 - .L_22)
	.align		4
.L_22:
        /*0088*/ 	.word	index@(_Z2nlPfS_)
        /*008c*/ 	.word	0x00000000


	//----- nvinfo : EIATTR_MIN_STACK_SIZE
	.align		4
.L_23:
        /*0090*/ 	.byte	0x04, 0x12
        /*0092*/ 	.short	(.L_25 - .L_24)
	.align		4
.L_24:
        /*0094*/ 	.word	index@(_Z2nlPfS_)
        /*0098*/ 	.word	0x00000000


	//----- nvinfo : EIATTR_MIN_STACK_SIZE
	.align		4
.L_25:
        /*009c*/ 	.byte	0x04, 0x12
        /*009e*/ 	.short	(.L_27 - .L_26)
	.align		4
.L_26:
        /*00a0*/ 	.word	index@(_Z3divPfS_ii)
        /*00a4*/ 	.word	0x00000000


	//----- nvinfo : EIATTR_MIN_STACK_SIZE
	.align		4
.L_27:
        /*00a8*/ 	.byte	0x04, 0x12
        /*00aa*/ 	.short	(.L_29 - .L_28)
	.align		4
.L_28:
        /*00ac*/ 	.word	index@(_Z11compute2048PKiPfS1_)
        /*00b0*/ 	.word	0x00000000


	//----- nvinfo : EIATTR_MIN_STACK_SIZE
	.align		4
.L_29:
        /*00b4*/ 	.byte	0x04, 0x12
        /*00b6*/ 	.short	(.L_31 - .L_30)
	.align		4
.L_30:
        /*00b8*/ 	.word	index@(_Z8compute2PKiPfii)
        /*00bc*/ 	.word	0x00000000


	//----- nvinfo : EIATTR_MIN_STACK_SIZE
	.align		4
.L_31:
        /*00c0*/ 	.byte	0x04, 0x12
        /*00c2*/ 	.short	(.L_33 - .L_32)
	.align		4
.L_32:
        /*00c4*/ 	.word	index@(_Z7computePKiPfii)
        /*00c8*/ 	.word	0x00000000
.L_33:


//--------------------- .nv.compat                --------------------------
	.section	.nv.compat,"",@"SHT_CUDA_COMPAT_INFO"
	.align	4
        /*0000*/ 	.byte	0x02, 0x09, 0x00, 0x00, 0x02, 0x02, 0x01, 0x00, 0x02, 0x05, 0x05, 0x00, 0x03, 0x07, 0x01, 0x01
        /*0010*/ 	.byte	0x02, 0x03, 0x00, 0x00, 0x02, 0x06, 0x01, 0x00, 0x04, 0x0b, 0x08, 0x00, 0x01, 0x00, 0x00, 0x00
        /*0020*/ 	.byte	0x00, 0x00, 0x00, 0x00


//--------------------- .nv.info._Z2nlPfS_        --------------------------
	.section	.nv.info._Z2nlPfS_,"",@"SHT_CUDA_INFO"
	.sectionflags	@""
	.align	4


	//----- nvinfo : EIATTR_CUDA_API_VERSION
	.align		4
        /*0000*/ 	.byte	0x04, 0x37
        /*0002*/ 	.short	(.L_35 - .L_34)
.L_34:
        /*0004*/ 	.word	0x00000082


	//----- nvinfo : EIATTR_KPARAM_INFO
	.align		4
.L_35:
        /*0008*/ 	.byte	0x04, 0x17
        /*000a*/ 	.short	(.L_37 - .L_36)
.L_36:
        /*000c*/ 	.word	0x00000000
        /*0010*/ 	.short	0x0001
        /*0012*/ 	.short	0x0008
        /*0014*/ 	.byte	0x00, 0xf5, 0x21, 0x00


	//----- nvinfo : EIATTR_KPARAM_INFO
	.align		4
.L_37:
        /*0018*/ 	.byte	0x04, 0x17
        /*001a*/ 	.short	(.L_39 - .L_38)
.L_38:
        /*001c*/ 	.word	0x00000000
        /*0020*/ 	.short	0x0000
        /*0022*/ 	.short	0x0000
        /*0024*/ 	.byte	0x00, 0xf5, 0x21, 0x00


	//----- nvinfo : EIATTR_SPARSE_MMA_MASK
	.align		4
.L_39:
        /*0028*/ 	.byte	0x03, 0x50
        /*002a*/ 	.short	0x0000


	//----- nvinfo : EIATTR_MAXREG_COUNT
	.align		4
        /*002c*/ 	.byte	0x03, 0x1b
        /*002e*/ 	.short	0x00ff


	//----- nvinfo : EIATTR_MERCURY_ISA_VERSION
	.align		4
        /*0030*/ 	.byte	0x03, 0x5f
        /*0032*/ 	.short	0x0101


	//----- nvinfo : EIATTR_VRC_CTA_INIT_COUNT
	.align		4
        /*0034*/ 	.byte	0x02, 0x4a
	.zero		1
	.zero		1


	//----- nvinfo : EIATTR_EXIT_INSTR_OFFSETS
	.align		4
        /*0038*/ 	.byte	0x04, 0x1c
        /*003a*/ 	.short	(.L_41 - .L_40)


	//   ....[0]....
.L_40:
        /*003c*/ 	.word	0x000000c0


	//   ....[1]....
        /*0040*/ 	.word	0x00000100


	//----- nvinfo : EIATTR_CBANK_PARAM_SIZE
	.align		4
.L_41:
        /*0044*/ 	.byte	0x03, 0x19
        /*0046*/ 	.short	0x0010


	//----- nvinfo : EIATTR_PARAM_CBANK
	.align		4
        /*0048*/ 	.byte	0x04, 0x0a
        /*004a*/ 	.short	(.L_43 - .L_42)
	.align		4
.L_42:
        /*004c*/ 	.word	index@(.nv.constant0._Z2nlPfS_)
        /*0050*/ 	.short	0x0380
        /*0052*/ 	.short	0x0010


	//----- nvinfo : EIATTR_SW_WAR
	.align		4
.L_43:
        /*0054*/ 	.byte	0x04, 0x36
        /*0056*/ 	.short	(.L_45 - .L_44)
.L_44:
        /*0058*/ 	.word	0x00000008
.L_45:


//--------------------- .nv.info._Z3divPfS_ii     --------------------------
	.section	.nv.info._Z3divPfS_ii,"",@"SHT_CUDA_INFO"
	.sectionflags	@""
	.align	4


	//----- nvinfo : EIATTR_CUDA_API_VERSION
	.align		4
        /*0000*/ 	.byte	0x04, 0x37
        /*0002*/ 	.short	(.L_47 - .L_46)
.L_46:
        /*0004*/ 	.word	0x00000082


	//----- nvinfo : EIATTR_KPARAM_INFO
	.align		4
.L_47:
        /*0008*/ 	.byte	0x04, 0x17
        /*000a*/ 	.short	(.L_49 - .L_48)
.L_48:
        /*000c*/ 	.word	0x00000000
        /*0010*/ 	.short	0x0003
        /*0012*/ 	.short	0x0014
        /*0014*/ 	.byte	0x00, 0xf0, 0x11, 0x00


	//----- nvinfo : EIATTR_KPARAM_INFO
	.align		4
.L_49:
        /*0018*/ 	.byte	0x04, 0x17
        /*001a*/ 	.short	(.L_51 - .L_50)
.L_50:
        /*001c*/ 	.word	0x00000000
        /*0020*/ 	.short	0x0002
        /*0022*/ 	.short	0x0010
        /*0024*/ 	.byte	0x00, 0xf0, 0x11, 0x00


	//----- nvinfo : EIATTR_KPARAM_INFO
	.align		4
.L_51:
        /*0028*/ 	.byte	0x04, 0x17
        /*002a*/ 	.short	(.L_53 - .L_52)
.L_52:
        /*002c*/ 	.word	0x00000000
        /*0030*/ 	.short	0x0001
        /*0032*/ 	.short	0x0008
        /*0034*/ 	.byte	0x00, 0xf5, 0x21, 0x00


	//----- nvinfo : EIATTR_KPARAM_INFO
	.align		4
.L_53:
        /*0038*/ 	.byte	0x04, 0x17
        /*003a*/ 	.short	(.L_55 - .L_54)
.L_54:
        /*003c*/ 	.word	0x00000000
        /*0040*/ 	.short	0x0000
        /*0042*/ 	.short	0x0000
        /*0044*/ 	.byte	0x00, 0xf5, 0x21, 0x00


	//----- nvinfo : EIATTR_SPARSE_MMA_MASK
	.align		4
.L_55:
        /*0048*/ 	.byte	0x03, 0x50
        /*004a*/ 	.short	0x0000


	//----- nvinfo : EIATTR_MAXREG_COUNT
	.align		4
        /*004c*/ 	.byte	0x03, 0x1b
        /*004e*/ 	.short	0x00ff


	//----- nvinfo : EIATTR_MERCURY_ISA_VERSION
	.align		4
        /*0050*/ 	.byte	0x03, 0x5f
        /*0052*/ 	.short	0x0101


	//----- nvinfo : EIATTR_VRC_CTA_INIT_COUNT
	.align		4
        /*0054*/ 	.byte	0x02, 0x4a
	.zero		1
	.zero		1


	//----- nvinfo : EIATTR_EXIT_INSTR_OFFSETS
	.align		4
        /*0058*/ 	.byte	0x04, 0x1c
        /*005a*/ 	.short	(.L_57 - .L_56)


	//   ....[0]....
.L_56:
        /*005c*/ 	.word	0x00000900


	//   ....[1]....
        /*0060*/ 	.word	0x00000d40


	//   ....[2]....
        /*0064*/ 	.word	0x00000f40


	//   ....[3]....
        /*0068*/ 	.word	0x00001080


	//   ....[4]....
        /*006c*/ 	.word	0x00001180


	//----- nvinfo : EIATTR_CBANK_PARAM_SIZE
	.align		4
.L_57:
        /*0070*/ 	.byte	0x03, 0x19
        /*0072*/ 	.short	0x0018


	//----- nvinfo : EIATTR_PARAM_CBANK
	.align		4
        /*0074*/ 	.byte	0x04, 0x0a
        /*0076*/ 	.short	(.L_59 - .L_58)
	.align		4
.L_58:
        /*0078*/ 	.word	index@(.nv.constant0._Z3divPfS_ii)
        /*007c*/ 	.short	0x0380
        /*007e*/ 	.short	0x0018


	//----- nvinfo : EIATTR_SW_WAR
	.align		4
.L_59:
        /*0080*/ 	.byte	0x04, 0x36
        /*0082*/ 	.short	(.L_61 - .L_60)
.L_60:
        /*0084*/ 	.word	0x00000008
.L_61:


//--------------------- .nv.info._Z11compute2048PKiPfS1_ --------------------------
	.section	.nv.info._Z11compute2048PKiPfS1_,"",@"SHT_CUDA_INFO"
	.sectionflags	@""
	.align	4


	//----- nvinfo : EIATTR_CUDA_API_VERSION
	.align		4
        /*0000*/ 	.byte	0x04, 0x37
        /*0002*/ 	.short	(.L_63 - .L_62)
.L_62:
        /*0004*/ 	.word	0x00000082


	//----- nvinfo : EIATTR_KPARAM_INFO
	.align		4
.L_63:
        /*0008*/ 	.byte	0x04, 0x17
        /*000a*/ 	.short	(.L_65 - .L_64)
.L_64:
        /*000c*/ 	.word	0x00000000
        /*0010*/ 	.short	0x0002
        /*0012*/ 	.short	0x0010
        /*0014*/ 	.byte	0x00, 0xf5, 0x21, 0x00


	//----- nvinfo : EIATTR_KPARAM_INFO
	.align		4
.L_65:
        /*0018*/ 	.byte	0x04, 0x17
        /*001a*/ 	.short	(.L_67 - .L_66)
.L_66:
        /*001c*/ 	.word	0x00000000
        /*0020*/ 	.short	0x0001
        /*0022*/ 	.short	0x0008
        /*0024*/ 	.byte	0x00, 0xf5, 0x21, 0x00


	//----- nvinfo : EIATTR_KPARAM_INFO
	.align		4
.L_67:
        /*0028*/ 	.byte	0x04, 0x17
        /*002a*/ 	.short	(.L_69 - .L_68)
.L_68:
        /*002c*/ 	.word	0x00000000
        /*0030*/ 	.short	0x0000
        /*0032*/ 	.short	0x0000
        /*0034*/ 	.byte	0x00, 0xf5, 0x21, 0x00


	//----- nvinfo : EIATTR_SPARSE_MMA_MASK
	.align		4
.L_69:
        /*0038*/ 	.byte	0x03, 0x50
        /*003a*/ 	.short	0x0000


	//----- nvinfo : EIATTR_MAXREG_COUNT
	.align		4
        /*003c*/ 	.byte	0x03, 0x1b
        /*003e*/ 	.short	0x00ff


	//----- nvinfo : EIATTR_MERCURY_ISA_VERSION
	.align		4
        /*0040*/ 	.byte	0x03, 0x5f
        /*0042*/ 	.short	0x0101


	//----- nvinfo : EIATTR_VRC_CTA_INIT_COUNT
	.align		4
        /*0044*/ 	.byte	0x02, 0x4a
	.zero		1
	.zero		1


	//----- nvinfo : EIATTR_EXIT_INSTR_OFFSETS
	.align		4
        /*0048*/ 	.byte	0x04, 0x1c
        /*004a*/ 	.short	(.L_71 - .L_70)


	//   ....[0]....
.L_70:
        /*004c*/ 	.word	0x00000510


	//   ....[1]....
        /*0050*/ 	.word	0x00000c90


	//----- nvinfo : EIATTR_CBANK_PARAM_SIZE
	.align		4
.L_71:
        /*0054*/ 	.byte	0x03, 0x19
        /*0056*/ 	.short	0x0018


	//----- nvinfo : EIATTR_PARAM_CBANK
	.align		4
        /*0058*/ 	.byte	0x04, 0x0a
        /*005a*/ 	.short	(.L_73 - .L_72)
	.align		4
.L_72:
        /*005c*/ 	.word	index@(.nv.constant0._Z11compute2048PKiPfS1_)
        /*0060*/ 	.short	0x0380
        /*0062*/ 	.short	0x0018


	//----- nvinfo : EIATTR_SW_WAR
	.align		4
.L_73:
        /*0064*/ 	.byte	0x04, 0x36
        /*0066*/ 	.short	(.L_75 - .L_74)
.L_74:
        /*0068*/ 	.word	0x00000008
.L_75:


//--------------------- .nv.info._Z8compute2PKiPfii --------------------------
	.section	.nv.info._Z8compute2PKiPfii,"",@"SHT_CUDA_INFO"
	.sectionflags	@""
	.align	4


	//----- nvinfo : EIATTR_CUDA_API_VERSION
	.align		4
        /*0000*/ 	.byte	0x04, 0x37
        /*0002*/ 	.short	(.L_77 - .L_76)
.L_76:
        /*0004*/ 	.word	0x00000082


	//----- nvinfo : EIATTR_KPARAM_INFO
	.align		4
.L_77:
        /*0008*/ 	.byte	0x04, 0x17
        /*000a*/ 	.short	(.L_79 - .L_78)
.L_78:
        /*000c*/ 	.word	0x00000000
        /*0010*/ 	.short	0x0003
        /*0012*/ 	.short	0x0014
        /*0014*/ 	.byte	0x00, 0xf0, 0x11, 0x00


	//----- nvinfo : EIATTR_KPARAM_INFO
	.align		4
.L_79:
        /*0018*/ 	.byte	0x04, 0x17
        /*001a*/ 	.short	(.L_81 - .L_80)
.L_80:
        /*001c*/ 	.word	0x00000000
        /*0020*/ 	.short	0x0002
        /*0022*/ 	.short	0x0010
        /*0024*/ 	.byte	0x00, 0xf0, 0x11, 0x00


	//----- nvinfo : EIATTR_KPARAM_INFO
	.align		4
.L_81:
        /*0028*/ 	.byte	0x04, 0x17
        /*002a*/ 	.short	(.L_83 - .L_82)
.L_82:
        /*002c*/ 	.word	0x00000000
        /*0030*/ 	.short	0x0001
        /*0032*/ 	.short	0x0008
        /*0034*/ 	.byte	0x00, 0xf5, 0x21, 0x00


	//----- nvinfo : EIATTR_KPARAM_INFO
	.align		4
.L_83:
        /*0038*/ 	.byte	0x04, 0x17
        /*003a*/ 	.short	(.L_85 - .L_84)
.L_84:
        /*003c*/ 	.word	0x00000000
        /*0040*/ 	.short	0x0000
        /*0042*/ 	.short	0x0000
        /*0044*/ 	.byte	0x00, 0xf5, 0x21, 0x00


	//----- nvinfo : EIATTR_SPARSE_MMA_MASK
	.align		4
.L_85:
        /*0048*/ 	.byte	0x03, 0x50
        /*004a*/ 	.short	0x0000


	//----- nvinfo : EIATTR_MAXREG_COUNT
	.align		4
        /*004c*/ 	.byte	0x03, 0x1b
        /*004e*/ 	.short	0x00ff


	//----- nvinfo : EIATTR_MERCURY_ISA_VERSION
	.align		4
        /*0050*/ 	.byte	0x03, 0x5f
        /*0052*/ 	.short	0x0101


	//----- nvinfo : EIATTR_VRC_CTA_INIT_COUNT
	.align		4
        /*0054*/ 	.byte	0x02, 0x4a
	.zero		1
	.zero		1


	//----- nvinfo : EIATTR_EXIT_INSTR_OFFSETS
	.align		4
        /*0058*/ 	.byte	0x04, 0x1c
        /*005a*/ 	.short	(.L_87 - .L_86)


	//   ....[0]....
.L_86:
        /*005c*/ 	.word	0x00000070


	//   ....[1]....
        /*0060*/ 	.word	0x000007b0


	//----- nvinfo : EIATTR_CRS_STACK_SIZE
	.align		4
.L_87:
        /*0064*/ 	.byte	0x04, 0x1e
        /*0066*/ 	.short	(.L_89 - .L_88)
.L_88:
        /*0068*/ 	.word	0x00000000


	//----- nvinfo : EIATTR_CBANK_PARAM_SIZE
	.align		4
.L_89:
        /*006c*/ 	.byte	0x03, 0x19
        /*006e*/ 	.short	0x0018


	//----- nvinfo : EIATTR_PARAM_CBANK
	.align		4
        /*0070*/ 	.byte	0x04, 0x0a
        /*0072*/ 	.short	(.L_91 - .L_90)
	.align		4
.L_90:
        /*0074*/ 	.word	index@(.nv.constant0._Z8compute2PKiPfii)
        /*0078*/ 	.short	0x0380
        /*007a*/ 	.short	0x0018


	//----- nvinfo : EIATTR_SW_WAR
	.align		4
.L_91:
        /*007c*/ 	.byte	0x04, 0x36
        /*007e*/ 	.short	(.L_93 - .L_92)
.L_92:
        /*0080*/ 	.word	0x00000008
.L_93:


//--------------------- .nv.info._Z7computePKiPfii --------------------------
	.section	.nv.info._Z7computePKiPfii,"",@"SHT_CUDA_INFO"
	.sectionflags	@""
	.align	4


	//----- nvinfo : EIATTR_CUDA_API_VERSION
	.align		4
        /*0000*/ 	.byte	0x04, 0x37
        /*0002*/ 	.short	(.L_95 - .L_94)
.L_94:
        /*0004*/ 	.word	0x00000082


	//----- nvinfo : EIATTR_KPARAM_INFO
	.align		4
.L_95:
        /*0008*/ 	.byte	0x04, 0x17
        /*000a*/ 	.short	(.L_97 - .L_96)
.L_96:
        /*000c*/ 	.word	0x00000000
        /*0010*/ 	.short	0x0003
        /*0012*/ 	.short	0x0014
        /*0014*/ 	.byte	0x00, 0xf0, 0x11, 0x00


	//----- nvinfo : EIATTR_KPARAM_INFO
	.align		4
.L_97:
        /*0018*/ 	.byte	0x04, 0x17
        /*001a*/ 	.short	(.L_99 - .L_98)
.L_98:
        /*001c*/ 	.word	0x00000000
        /*0020*/ 	.short	0x0002
        /*0022*/ 	.short	0x0010
        /*0024*/ 	.byte	0x00, 0xf0, 0x11, 0x00


	//----- nvinfo : EIATTR_KPARAM_INFO
	.align		4
.L_99:
        /*0028*/ 	.byte	0x04, 0x17
        /*002a*/ 	.short	(.L_101 - .L_100)
.L_100:
        /*002c*/ 	.word	0x00000000
        /*0030*/ 	.short	0x0001
        /*0032*/ 	.short	0x0008
        /*0034*/ 	.byte	0x00, 0xf5, 0x21, 0x00


	//----- nvinfo : EIATTR_KPARAM_INFO
	.align		4
.L_101:
        /*0038*/ 	.byte	0x04, 0x17
        /*003a*/ 	.short	(.L_103 - .L_102)
.L_102:
        /*003c*/ 	.word	0x00000000
        /*0040*/ 	.short	0x0000
        /*0042*/ 	.short	0x0000
        /*0044*/ 	.byte	0x00, 0xf5, 0x21, 0x00


	//----- nvinfo : EIATTR_SPARSE_MMA_MASK
	.align		4
.L_103:
        /*0048*/ 	.byte	0x03, 0x50
        /*004a*/ 	.short	0x0000


	//----- nvinfo : EIATTR_MAXREG_COUNT
	.align		4
        /*004c*/ 	.byte	0x03, 0x1b
        /*004e*/ 	.short	0x00ff


	//----- nvinfo : EIATTR_MERCURY_ISA_VERSION
	.align		4
        /*0050*/ 	.byte	0x03, 0x5f
        /*0052*/ 	.short	0x0101


	//----- nvinfo : EIATTR_VRC_CTA_INIT_COUNT
	.align		4
        /*0054*/ 	.byte	0x02, 0x4a
	.zero		1
	.zero		1


	//----- nvinfo : EIATTR_EXIT_INSTR_OFFSETS
	.align		4
        /*0058*/ 	.byte	0x04, 0x1c
        /*005a*/ 	.short	(.L_105 - .L_104)


	//   ....[0]....
.L_104:
        /*005c*/ 	.word	0x00000070


	//   ....[1]....
        /*0060*/ 	.word	0x00000900


	//----- nvinfo : EIATTR_CRS_STACK_SIZE
	.align		4
.L_105:
        /*0064*/ 	.byte	0x04, 0x1e
        /*0066*/ 	.short	(.L_107 - .L_106)
.L_106:
        /*0068*/ 	.word	0x00000000


	//----- nvinfo : EIATTR_CBANK_PARAM_SIZE
	.align		4
.L_107:
        /*006c*/ 	.byte	0x03, 0x19
        /*006e*/ 	.short	0x0018


	//----- nvinfo : EIATTR_PARAM_CBANK
	.align		4
        /*0070*/ 	.byte	0x04, 0x0a
        /*0072*/ 	.short	(.L_109 - .L_108)
	.align		4
.L_108:
        /*0074*/ 	.word	index@(.nv.constant0._Z7computePKiPfii)
        /*0078*/ 	.short	0x0380
        /*007a*/ 	.short	0x0018


	//----- nvinfo : EIATTR_SW_WAR
	.align		4
.L_109:
        /*007c*/ 	.byte	0x04, 0x36
        /*007e*/ 	.short	(.L_111 - .L_110)
.L_110:
        /*0080*/ 	.word	0x00000008
.L_111:


//--------------------- .nv.callgraph             --------------------------
	.section	.nv.callgraph,"",@"SHT_CUDA_CALLGRAPH"
	.align	4
	.sectionentsize	8
	.align		4
        /*0000*/ 	.word	0x00000000
	.align		4
        /*0004*/ 	.word	0xffffffff
	.align		4
        /*0008*/ 	.word	0x00000000
	.align		4
        /*000c*/ 	.word	0xfffffffe
	.align		4
        /*0010*/ 	.word	0x00000000
	.align		4
        /*0014*/ 	.word	0xfffffffd
	.align		4
        /*0018*/ 	.word	0x00000000
	.align		4
        /*001c*/ 	.word	0xfffffffc


//--------------------- .text._Z2nlPfS_           --------------------------
	.section	.text._Z2nlPfS_,"ax",@progbits
	.align	128
        .global         _Z2nlPfS_
        .type           _Z2nlPfS_,@function
        .size           _Z2nlPfS_,(.L_x_61 - _Z2nlPfS_)
        .other          _Z2nlPfS_,@"STO_CUDA_ENTRY STV_DEFAULT"
_Z2nlPfS_:
.text._Z2nlPfS_:
[----:B------:R-:W-:Y:S01]  /*0000*/  LDC R1, c[0x0][0x37c] ;  /* 0x0000df00ff017b82 */ /* 0x000fe20000000800 */
[----:B------:R-:W0:Y:S07]  /*0010*/  S2R R0, SR_CTAID.Y ;  /* 0x0000000000007919 */ /* 0x000e2e0000002600 */
[----:B------:R-:W1:Y:S01]  /*0020*/  S2UR UR6, SR_CTAID.X ;  /* 0x00000000000679c3 */ /* 0x000e620000002500 */
[----:B------:R-:W2:Y:S07]  /*0030*/  LDCU.64 UR4, c[0x0][0x358] ;  /* 0x00006b00ff0477ac */ /* 0x000eae0008000a00 */
[----:B------:R-:W1:Y:S01]  /*0040*/  LDC R5, c[0x0][0x360] ;  /* 0x0000d800ff057b82 */ /* 0x000e620000000800 */
[----:B0-----:R-:W-:-:S04]  /*0050*/  LOP3.LUT R0, R0, 0x1, RZ, 0xc0, !PT ;  /* 0x0000000100007812 */ /* 0x001fc800078ec0ff */
[----:B------:R-:W-:Y:S02]  /*0060*/  ISETP.NE.U32.AND P0, PT, R0, 0x1, PT ;  /* 0x000000010000780c */ /* 0x000fe40003f05070 */
[----:B------:R-:W1:Y:S11]  /*0070*/  S2R R0, SR_TID.X ;  /* 0x0000000000007919 */ /* 0x000e760000002100 */
[----:B------:R-:W0:Y:S01]  /*0080*/  @P0 LDC.64 R2, c[0x0][0x380] ;  /* 0x0000e000ff020b82 */ /* 0x000e220000000a00 */
[----:B-1----:R-:W-:-:S04]  /*0090*/  IMAD R5, R5, UR6, R0 ;  /* 0x0000000605057c24 */ /* 0x002fc8000f8e0200 */
[----:B0-----:R-:W-:-:S05]  /*00a0*/  @P0 IMAD.WIDE R2, R5, 0x4, R2 ;  /* 0x0000000405020825 */ /* 0x001fca00078e0202 */
[----:B--2---:R0:W-:Y:S01]  /*00b0*/  @P0 STG.E desc[UR4][R2.64], RZ ;  /* 0x000000ff02000986 */ /* 0x0041e2000c101904 */
[----:B------:R-:W-:Y:S05]  /*00c0*/  @P0 EXIT ;  /* 0x000000000000094d */ /* 0x000fea0003800000 */
[----:B0-----:R-:W0:Y:S02]  /*00d0*/  LDC.64 R2, c[0x0][0x388] ;  /* 0x0000e200ff027b82 */ /* 0x001e240000000a00 */
[----:B0-----:R-:W-:-:S05]  /*00e0*/  IMAD.WIDE R2, R5, 0x4, R2 ;  /* 0x0000000405027825 */ /* 0x001fca00078e0202 */
[----:B------:R-:W-:Y:S01]  /*00f0*/  STG.E desc[UR4][R2.64], RZ ;  /* 0x000000ff02007986 */ /* 0x000fe2000c101904 */
[----:B------:R-:W-:Y:S05]  /*0100*/  EXIT ;  /* 0x000000000000794d */ /* 0x000fea0003800000 */
.L_x_0:
[----:B------:R-:W-:-:S00]  /*0110*/  BRA `(.L_x_0) ;  /* 0xfffffffc00fc7947 */ /* 0x000fc0000383ffff */
[----:B------:R-:W-:-:S00]  /*0120*/  NOP ;  /* 0x0000000000007918 */ /* 0x000fc00000000000 */
        /* <DEDUP_REMOVED lines=13> */
.L_x_61:


//--------------------- .text._Z3divPfS_ii        --------------------------
	.section	.text._Z3divPfS_ii,"ax",@progbits
	.align	128
        .global         _Z3divPfS_ii
        .type           _Z3divPfS_ii,@function
        .size           _Z3divPfS_ii,(.L_x_62 - _Z3divPfS_ii)
        .other          _Z3divPfS_ii,@"STO_CUDA_ENTRY STV_DEFAULT"
_Z3divPfS_ii:
.text._Z3divPfS_ii:
[----:B------:R-:W-:Y:S01]  /*0000*/  LDC R1, c[0x0][0x37c] ;  /* 0x0000df00ff017b82 */ /* 0x000fe20000000800 */
[----:B------:R-:W0:Y:S01]  /*0010*/  LDCU UR4, c[0x0][0x394] ;  /* 0x00007280ff0477ac */ /* 0x000e220008000800 */
[----:B------:R-:W1:Y:S01]  /*0020*/  LDCU.64 UR10, c[0x0][0x358] ;  /* 0x00006b00ff0a77ac */ /* 0x000e620008000a00 */
[----:B0-----:R-:W-:-:S09]  /*0030*/  UISETP.GE.AND UP0, UPT, UR4, 0x1, UPT ;  /* 0x000000010400788c */ /* 0x001fd2000bf06270 */
[----:B-1----:R-:W-:Y:S05]  /*0040*/  BRA.U !UP0, `(.L_x_1) ;  /* 0x0000000908247547 */ /* 0x002fea000b800000 */
[----:B------:R-:W-:Y:S01]  /*0050*/  UISETP.GE.U32.AND UP1, UPT, UR4, 0x10, UPT ;  /* 0x000000100400788c */ /* 0x000fe2000bf26070 */
[----:B------:R-:W-:Y:S01]  /*0060*/  HFMA2 R0, -RZ, RZ, 0, 0 ;  /* 0x00000000ff007431 */ /* 0x000fe200000001ff */
[----:B------:R-:W-:-:S04]  /*0070*/  ULOP3.LUT UR8, UR4, 0xf, URZ, 0xc0, !UPT ;  /* 0x0000000f04087892 */ /* 0x000fc8000f8ec0ff */
[----:B------:R-:W-:-:S03]  /*0080*/  UISETP.NE.AND UP0, UPT, UR8, URZ, UPT ;  /* 0x000000ff0800728c */ /* 0x000fc6000bf05270 */
[----:B------:R-:W-:Y:S08]  /*0090*/  BRA.U !UP1, `(.L_x_2) ;  /* 0x0000000109fc7547 */ /* 0x000ff0000b800000 */
[----:B------:R-:W0:Y:S01]  /*00a0*/  LDCU.64 UR6, c[0x0][0x388] ;  /* 0x00007100ff0677ac */ /* 0x000e220008000a00 */
[----:B------:R-:W-:-:S06]  /*00b0*/  ULOP3.LUT UR4, UR4, 0x7ffffff0, URZ, 0xc0, !UPT ;  /* 0x7ffffff004047892 */ /* 0x000fcc000f8ec0ff */
[----:B------:R-:W-:Y:S01]  /*00c0*/  MOV R0, UR4 ;  /* 0x0000000400007c02 */ /* 0x000fe20008000f00 */
[----:B0-----:R-:W-:-:S04]  /*00d0*/  UIADD3 UR5, UP1, UPT, UR6, 0x20, URZ ;  /* 0x0000002006057890 */ /* 0x001fc8000ff3e0ff */
[----:B------:R-:W-:Y:S02]  /*00e0*/  UIADD3.X UR6, UPT, UPT, URZ, UR7, URZ, UP1, !UPT ;  /* 0x00000007ff067290 */ /* 0x000fe40008ffe4ff */
[----:B------:R-:W-:Y:S01]  /*00f0*/  MOV R4, UR5 ;  /* 0x0000000500047c02 */ /* 0x000fe20008000f00 */
[----:B------:R-:W-:-:S03]  /*0100*/  UIADD3 UR7, UPT, UPT, -UR4, URZ, URZ ;  /* 0x000000ff04077290 */ /* 0x000fc6000fffe1ff */
[----:B------:R-:W-:-:S09]  /*0110*/  MOV R9, UR6 ;  /* 0x0000000600097c02 */ /* 0x000fd20008000f00 */
.L_x_3:
[----:B------:R-:W-:Y:S02]  /*0120*/  MOV R2, R4 ;  /* 0x0000000400027202 */ /* 0x000fe40000000f00 */
[----:B------:R-:W-:-:S05]  /*0130*/  MOV R3, R9 ;  /* 0x0000000900037202 */ /* 0x000fca0000000f00 */
[----:B------:R-:W2:Y:S04]  /*0140*/  LDG.E R10, desc[UR10][R2.64+-0x1c] ;  /* 0xffffe40a020a7981 */ /* 0x000ea8000c1e1900 */
[----:B------:R-:W3:Y:S04]  /*0150*/  LDG.E R12, desc[UR10][R2.64+-0x18] ;  /* 0xffffe80a020c7981 */ /* 0x000ee8000c1e1900 */
[----:B------:R-:W4:Y:S04]  /*0160*/  LDG.E R14, desc[UR10][R2.64+-0x14] ;  /* 0xffffec0a020e7981 */ /* 0x000f28000c1e1900 */
[----:B------:R-:W5:Y:S04]  /*0170*/  LDG.E R16, desc[UR10][R2.64+-0x10] ;  /* 0xfffff00a02107981 */ /* 0x000f68000c1e1900 */
        /* <DEDUP_REMOVED lines=11> */
[----:B------:R-:W5:Y:S01]  /*0230*/  LDG.E R20, desc[UR10][R2.64+-0x8] ;  /* 0xfffff80a02147981 */ /* 0x000f62000c1e1900 */
[----:B------:R-:W-:-:S04]  /*0240*/  UIADD3 UR7, UPT, UPT, UR7, 0x10, URZ ;  /* 0x0000001007077890 */ /* 0x000fc8000fffe0ff */
[----:B------:R-:W-:Y:S01]  /*0250*/  UISETP.NE.AND UP1, UPT, UR7, URZ, UPT ;  /* 0x000000ff0700728c */ /* 0x000fe2000bf25270 */
[----:B--2---:R-:W-:Y:S01]  /*0260*/  FMUL R11, R10, 0.00048828125 ;  /* 0x3a0000000a0b7820 */ /* 0x004fe20000400000 */
[----:B---3--:R-:W-:Y:S01]  /*0270*/  FMUL R13, R12, 0.00048828125 ;  /* 0x3a0000000c0d7820 */ /* 0x008fe20000400000 */
[----:B----4-:R-:W-:-:S03]  /*0280*/  FMUL R15, R14, 0.00048828125 ;  /* 0x3a0000000e0f7820 */ /* 0x010fc60000400000 */
[----:B------:R0:W-:Y:S01]  /*0290*/  STG.E desc[UR10][R2.64+-0x1c], R11 ;  /* 0xffffe40b02007986 */ /* 0x0001e2000c10190a */
[----:B-----5:R-:W-:-:S03]  /*02a0*/  FMUL R17, R16, 0.00048828125 ;  /* 0x3a00000010117820 */ /* 0x020fc60000400000 */
[----:B------:R1:W-:Y:S01]  /*02b0*/  STG.E desc[UR10][R2.64+-0x18], R13 ;  /* 0xffffe80d02007986 */ /* 0x0003e2000c10190a */
[----:B------:R-:W-:-:S03]  /*02c0*/  FMUL R19, R18, 0.00048828125 ;  /* 0x3a00000012137820 */ /* 0x000fc60000400000 */
[----:B------:R2:W-:Y:S01]  /*02d0*/  STG.E desc[UR10][R2.64+-0x14], R15 ;  /* 0xffffec0f02007986 */ /* 0x0005e2000c10190a */
[----:B------:R-:W-:Y:S01]  /*02e0*/  FMUL R21, R21, 0.00048828125 ;  /* 0x3a00000015157820 */ /* 0x000fe20000400000 */
[----:B------:R-:W-:Y:S01]  /*02f0*/  FMUL R23, R22, 0.00048828125 ;  /* 0x3a00000016177820 */ /* 0x000fe20000400000 */
[----:B------:R-:W-:Y:S01]  /*0300*/  FMUL R25, R24, 0.00048828125 ;  /* 0x3a00000018197820 */ /* 0x000fe20000400000 */
[----:B------:R-:W-:Y:S01]  /*0310*/  FMUL R27, R26, 0.00048828125 ;  /* 0x3a0000001a1b7820 */ /* 0x000fe20000400000 */
[----:B0-----:R-:W-:Y:S01]  /*0320*/  FMUL R11, R8, 0.00048828125 ;  /* 0x3a000000080b7820 */ /* 0x001fe20000400000 */
[----:B-1----:R-:W-:Y:S01]  /*0330*/  FMUL R13, R4, 0.00048828125 ;  /* 0x3a000000040d7820 */ /* 0x002fe20000400000 */
[----:B------:R-:W-:Y:S01]  /*0340*/  FMUL R7, R7, 0.00048828125 ;  /* 0x3a00000007077820 */ /* 0x000fe20000400000 */
[----:B--2---:R-:W-:Y:S01]  /*0350*/  FMUL R15, R6, 0.00048828125 ;  /* 0x3a000000060f7820 */ /* 0x004fe20000400000 */
[----:B------:R-:W-:Y:S01]  /*0360*/  FMUL R5, R5, 0.00048828125 ;  /* 0x3a00000005057820 */ /* 0x000fe20000400000 */
[----:B------:R-:W-:Y:S04]  /*0370*/  STG.E desc[UR10][R2.64+-0x10], R17 ;  /* 0xfffff01102007986 */ /* 0x000fe8000c10190a */
        /* <DEDUP_REMOVED lines=9> */
[----:B------:R-:W-:Y:S01]  /*0410*/  STG.E desc[UR10][R2.64+0x1c], R5 ;  /* 0x00001c0502007986 */ /* 0x000fe2000c10190a */
[----:B------:R-:W-:Y:S01]  /*0420*/  FMUL R9, R9, 0.00048828125 ;  /* 0x3a00000009097820 */ /* 0x000fe20000400000 */
[----:B------:R-:W-:-:S04]  /*0430*/  IADD3 R4, P0, PT, R2, 0x40, RZ ;  /* 0x0000004002047810 */ /* 0x000fc80007f1e0ff */
[----:B------:R0:W-:Y:S02]  /*0440*/  STG.E desc[UR10][R2.64+-0x20], R9 ;  /* 0xffffe00902007986 */ /* 0x0001e4000c10190a */
[----:B0-----:R-:W-:-:S05]  /*0450*/  FMUL R9, R20, 0.00048828125 ;  /* 0x3a00000014097820 */ /* 0x001fca0000400000 */
[----:B------:R0:W-:Y:S02]  /*0460*/  STG.E desc[UR10][R2.64+-0x8], R9 ;  /* 0xfffff80902007986 */ /* 0x0001e4000c10190a */
[----:B0-----:R-:W-:Y:S01]  /*0470*/  IADD3.X R9, PT, PT, RZ, R3, RZ, P0, !PT ;  /* 0x00000003ff097210 */ /* 0x001fe200007fe4ff */
[----:B------:R-:W-:Y:S06]  /*0480*/  BRA.U UP1, `(.L_x_3) ;  /* 0xfffffffd01247547 */ /* 0x000fec000b83ffff */
.L_x_2:
[----:B------:R-:W-:Y:S05]  /*0490*/  BRA.U !UP0, `(.L_x_1) ;  /* 0x0000000508107547 */ /* 0x000fea000b800000 */
[----:B------:R-:W0:Y:S01]  /*04a0*/  LDCU UR4, c[0x0][0x394] ;  /* 0x00007280ff0477ac */ /* 0x000e220008000800 */
[----:B------:R-:W-:Y:S02]  /*04b0*/  UISETP.GE.U32.AND UP0, UPT, UR8, 0x8, UPT ;  /* 0x000000080800788c */ /* 0x000fe4000bf06070 */
[----:B0-----:R-:W-:-:S04]  /*04c0*/  ULOP3.LUT UR5, UR4, 0x7, URZ, 0xc0, !UPT ;  /* 0x0000000704057892 */ /* 0x001fc8000f8ec0ff */
[----:B------:R-:W-:-:S03]  /*04d0*/  UISETP.NE.AND UP1, UPT, UR5, URZ, UPT ;  /* 0x000000ff0500728c */ /* 0x000fc6000bf25270 */
[----:B------:R-:W-:Y:S08]  /*04e0*/  BRA.U !UP0, `(.L_x_4) ;  /* 0x00000001086c7547 */ /* 0x000ff0000b800000 */
[----:B------:R-:W0:Y:S02]  /*04f0*/  LDC.64 R2, c[0x0][0x388] ;  /* 0x0000e200ff027b82 */ /* 0x000e240000000a00 */
[----:B0-----:R-:W-:-:S05]  /*0500*/  IMAD.WIDE.U32 R2, R0, 0x4, R2 ;  /* 0x0000000400027825 */ /* 0x001fca00078e0002 */
[----:B------:R-:W2:Y:S04]  /*0510*/  LDG.E R4, desc[UR10][R2.64] ;  /* 0x0000000a02047981 */ /* 0x000ea8000c1e1900 */
[----:B------:R-:W3:Y:S04]  /*0520*/  LDG.E R6, desc[UR10][R2.64+0x4] ;  /* 0x0000040a02067981 */ /* 0x000ee8000c1e1900 */
[----:B------:R-:W4:Y:S04]  /*0530*/  LDG.E R8, desc[UR10][R2.64+0x8] ;  /* 0x0000080a02087981 */ /* 0x000f28000c1e1900 */
[----:B------:R-:W5:Y:S04]  /*0540*/  LDG.E R10, desc[UR10][R2.64+0xc] ;  /* 0x00000c0a020a7981 */ /* 0x000f68000c1e1900 */
[----:B------:R-:W5:Y:S04]  /*0550*/  LDG.E R12, desc[UR10][R2.64+0x10] ;  /* 0x0000100a020c7981 */ /* 0x000f68000c1e1900 */
[----:B------:R-:W5:Y:S04]  /*0560*/  LDG.E R14, desc[UR10][R2.64+0x14] ;  /* 0x0000140a020e7981 */ /* 0x000f68000c1e1900 */
[----:B------:R-:W5:Y:S04]  /*0570*/  LDG.E R16, desc[UR10][R2.64+0x18] ;  /* 0x0000180a02107981 */ /* 0x000f68000c1e1900 */
[----:B------:R-:W5:Y:S01]  /*0580*/  LDG.E R18, desc[UR10][R2.64+0x1c] ;  /* 0x00001c0a02127981 */ /* 0x000f62000c1e1900 */
[----:B------:R-:W-:Y:S01]  /*0590*/  IADD3 R0, PT, PT, R0, 0x8, RZ ;  /* 0x0000000800007810 */ /* 0x000fe20007ffe0ff */
[----:B--2---:R-:W-:Y:S01]  /*05a0*/  FMUL R5, R4, 0.00048828125 ;  /* 0x3a00000004057820 */ /* 0x004fe20000400000 */
[----:B---3--:R-:W-:-:S04]  /*05b0*/  FMUL R7, R6, 0.00048828125 ;  /* 0x3a00000006077820 */ /* 0x008fc80000400000 */
[----:B------:R0:W-:Y:S01]  /*05c0*/  STG.E desc[UR10][R2.64], R5 ;  /* 0x0000000502007986 */ /* 0x0001e2000c10190a */
[----:B----4-:R-:W-:-:S03]  /*05d0*/  FMUL R9, R8, 0.00048828125 ;  /* 0x3a00000008097820 */ /* 0x010fc60000400000 */
[----:B------:R0:W-:Y:S01]  /*05e0*/  STG.E desc[UR10][R2.64+0x4], R7 ;  /* 0x0000040702007986 */ /* 0x0001e2000c10190a */
[----:B-----5:R-:W-:-:S03]  /*05f0*/  FMUL R11, R10, 0.00048828125 ;  /* 0x3a0000000a0b7820 */ /* 0x020fc60000400000 */
[----:B------:R0:W-:Y:S01]  /*0600*/  STG.E desc[UR10][R2.64+0x8], R9 ;  /* 0x0000080902007986 */ /* 0x0001e2000c10190a */
[----:B------:R-:W-:-:S03]  /*0610*/  FMUL R13, R12, 0.00048828125 ;  /* 0x3a0000000c0d7820 */ /* 0x000fc60000400000 */
[----:B------:R0:W-:Y:S01]  /*0620*/  STG.E desc[UR10][R2.64+0xc], R11 ;  /* 0x00000c0b02007986 */ /* 0x0001e2000c10190a */
[----:B------:R-:W-:-:S03]  /*0630*/  FMUL R15, R14, 0.00048828125 ;  /* 0x3a0000000e0f7820 */ /* 0x000fc60000400000 */
[----:B------:R0:W-:Y:S01]  /*0640*/  STG.E desc[UR10][R2.64+0x10], R13 ;  /* 0x0000100d02007986 */ /* 0x0001e2000c10190a */
[----:B------:R-:W-:-:S03]  /*0650*/  FMUL R17, R16, 0.00048828125 ;  /* 0x3a00000010117820 */ /* 0x000fc60000400000 */
[----:B------:R0:W-:Y:S01]  /*0660*/  STG.E desc[UR10][R2.64+0x14], R15 ;  /* 0x0000140f02007986 */ /* 0x0001e2000c10190a */
[----:B------:R-:W-:-:S03]  /*0670*/  FMUL R19, R18, 0.00048828125 ;  /* 0x3a00000012137820 */ /* 0x000fc60000400000 */
[----:B------:R0:W-:Y:S04]  /*0680*/  STG.E desc[UR10][R2.64+0x18], R17 ;  /* 0x0000181102007986 */ /* 0x0001e8000c10190a */
[----:B------:R0:W-:Y:S02]  /*0690*/  STG.E desc[UR10][R2.64+0x1c], R19 ;  /* 0x00001c1302007986 */ /* 0x0001e4000c10190a */
.L_x_4:
[----:B------:R-:W-:Y:S05]  /*06a0*/  BRA.U !UP1, `(.L_x_1) ;  /* 0x00000001098c7547 */ /* 0x000fea000b800000 */
[----:B------:R-:W-:Y:S02]  /*06b0*/  UISETP.GE.U32.AND UP0, UPT, UR5, 0x4, UPT ;  /* 0x000000040500788c */ /* 0x000fe4000bf06070 */
[----:B------:R-:W-:-:S04]  /*06c0*/  ULOP3.LUT UR4, UR4, 0x3, URZ, 0xc0, !UPT ;  /* 0x0000000304047892 */ /* 0x000fc8000f8ec0ff */
[----:B------:R-:W-:-:S03]  /*06d0*/  UISETP.NE.AND UP1, UPT, UR4, URZ, UPT ;  /* 0x000000ff0400728c */ /* 0x000fc6000bf25270 */
[----:B------:R-:W-:Y:S08]  /*06e0*/  BRA.U !UP0, `(.L_x_5) ;  /* 0x00000001083c7547 */ /* 0x000ff0000b800000 */
[----:B0-----:R-:W0:Y:S02]  /*06f0*/  LDC.64 R2, c[0x0][0x388] ;  /* 0x0000e200ff027b82 */ /* 0x001e240000000a00 */
[----:B0-----:R-:W-:-:S05]  /*0700*/  IMAD.WIDE.U32 R2, R0, 0x4, R2 ;  /* 0x0000000400027825 */ /* 0x001fca00078e0002 */
[----:B------:R-:W2:Y:S04]  /*0710*/  LDG.E R4, desc[UR10][R2.64] ;  /* 0x0000000a02047981 */ /* 0x000ea8000c1e1900 */
[----:B------:R-:W3:Y:S04]  /*0720*/  LDG.E R6, desc[UR10][R2.64+0x4] ;  /* 0x0000040a02067981 */ /* 0x000ee8000c1e1900 */
[----:B------:R-:W4:Y:S04]  /*0730*/  LDG.E R8, desc[UR10][R2.64+0x8] ;  /* 0x0000080a02087981 */ /* 0x000f28000c1e1900 */
        /* <DEDUP_REMOVED lines=8> */
[----:B------:R1:W-:Y:S04]  /*07c0*/  STG.E desc[UR10][R2.64+0x8], R9 ;  /* 0x0000080902007986 */ /* 0x0003e8000c10190a */
[----:B------:R1:W-:Y:S02]  /*07d0*/  STG.E desc[UR10][R2.64+0xc], R11 ;  /* 0x00000c0b02007986 */ /* 0x0003e4000c10190a */
.L_x_5:
[----:B------:R-:W-:Y:S05]  /*07e0*/  BRA.U !UP1, `(.L_x_1) ;  /* 0x00000001093c7547 */ /* 0x000fea000b800000 */
[----:B01----:R-:W0:Y:S01]  /*07f0*/  LDC.64 R2, c[0x0][0x388] ;  /* 0x0000e200ff027b82 */ /* 0x003e220000000a00 */
[----:B------:R-:W-:Y:S01]  /*0800*/  UIADD3 UR4, UPT, UPT, -UR4, URZ, URZ ;  /* 0x000000ff04047290 */ /* 0x000fe2000fffe1ff */
[----:B0-----:R-:W-:-:S03]  /*0810*/  IMAD.WIDE.U32 R2, R0, 0x4, R2 ;  /* 0x0000000400027825 */ /* 0x001fc600078e0002 */
[----:B------:R-:W-:Y:S02]  /*0820*/  MOV R0, R2 ;  /* 0x0000000200007202 */ /* 0x000fe40000000f00 */
[----:B------:R-:W-:-:S07]  /*0830*/  MOV R7, R3 ;  /* 0x0000000300077202 */ /* 0x000fce0000000f00 */
.L_x_6:
[----:B--2---:R-:W-:Y:S02]  /*0840*/  MOV R2, R0 ;  /* 0x0000000000027202 */ /* 0x004fe40000000f00 */
[----:B------:R-:W-:-:S05]  /*0850*/  MOV R3, R7 ;  /* 0x0000000700037202 */ /* 0x000fca0000000f00 */
[----:B------:R-:W2:Y:S01]  /*0860*/  LDG.E R0, desc[UR10][R2.64] ;  /* 0x0000000a02007981 */ /* 0x000ea2000c1e1900 */
[----:B------:R-:W-:-:S04]  /*0870*/  UIADD3 UR4, UPT, UPT, UR4, 0x1, URZ ;  /* 0x0000000104047890 */ /* 0x000fc8000fffe0ff */
[----:B------:R-:W-:Y:S01]  /*0880*/  UISETP.NE.AND UP0, UPT, UR4, URZ, UPT ;  /* 0x000000ff0400728c */ /* 0x000fe2000bf05270 */
[----:B--2---:R-:W-:Y:S01]  /*0890*/  FMUL R5, R0, 0.00048828125 ;  /* 0x3a00000000057820 */ /* 0x004fe20000400000 */
[----:B------:R-:W-:-:S04]  /*08a0*/  IADD3 R0, P0, PT, R2, 0x4, RZ ;  /* 0x0000000402007810 */ /* 0x000fc80007f1e0ff */
[----:B------:R2:W-:Y:S01]  /*08b0*/  STG.E desc[UR10][R2.64], R5 ;  /* 0x0000000502007986 */ /* 0x0005e2000c10190a */
[----:B------:R-:W-:Y:S02]  /*08c0*/  IADD3.X R7, PT, PT, RZ, R3, RZ, P0, !PT ;  /* 0x00000003ff077210 */ /* 0x000fe400007fe4ff */
[----:B------:R-:W-:Y:S06]  /*08d0*/  BRA.U UP0, `(.L_x_6) ;  /* 0xfffffffd00d87547 */ /* 0x000fec000b83ffff */
.L_x_1:
[----:B------:R-:W3:Y:S02]  /*08e0*/  LDC R4, c[0x0][0x390] ;  /* 0x0000e400ff047b82 */ /* 0x000ee40000000800 */
[----:B---3--:R-:W-:-:S13]  /*08f0*/  ISETP.GE.AND P0, PT, R4, 0x1, PT ;  /* 0x000000010400780c */ /* 0x008fda0003f06270 */
[----:B------:R-:W-:Y:S05]  /*0900*/  @!P0 EXIT ;  /* 0x000000000000894d */ /* 0x000fea0003800000 */
[C---:B------:R-:W-:Y:S01]  /*0910*/  ISETP.GE.U32.AND P1, PT, R4.reuse, 0x10, PT ;  /* 0x000000100400780c */ /* 0x040fe20003f26070 */
[----:B------:R-:W-:Y:S01]  /*0920*/  HFMA2 R0, -RZ, RZ, 0, 0 ;  /* 0x00000000ff007431 */ /* 0x000fe200000001ff */
[----:B------:R-:W-:-:S04]  /*0930*/  LOP3.LUT R28, R4, 0xf, RZ, 0xc0, !PT ;  /* 0x0000000f041c7812 */ /* 0x000fc800078ec0ff */
[----:B------:R-:W-:-:S07]  /*0940*/  ISETP.NE.AND P0, PT, R28, RZ, PT ;  /* 0x000000ff1c00720c */ /* 0x000fce0003f05270 */
[----:B------:R-:W-:Y:S06]  /*0950*/  @!P1 BRA `(.L_x_7) ;  /* 0x0000000000f89947 */ /* 0x000fec0003800000 */
[----:B------:R-:W3:Y:S01]  /*0960*/  LDCU.64 UR4, c[0x0][0x380] ;  /* 0x00007000ff0477ac */ /* 0x000ee20008000a00 */
[----:B------:R-:W-:-:S04]  /*0970*/  LOP3.LUT R0, R4, 0x7ffffff0, RZ, 0xc0, !PT ;  /* 0x7ffffff004007812 */ /* 0x000fc800078ec0ff */
[----:B012---:R-:W-:Y:S01]  /*0980*/  IADD3 R5, PT, PT, -R0, RZ, RZ ;  /* 0x000000ff00057210 */ /* 0x007fe20007ffe1ff */
[----:B---3--:R-:W-:-:S04]  /*0990*/  UIADD3 UR4, UP0, UPT, UR4, 0x20, URZ ;  /* 0x0000002004047890 */ /* 0x008fc8000ff1e0ff */
[----:B------:R-:W-:Y:S02]  /*09a0*/  UIADD3.X UR5, UPT, UPT, URZ, UR5, URZ, UP0, !UPT ;  /* 0x00000005ff057290 */ /* 0x000fe400087fe4ff */
[----:B------:R-:W-:-:S04]  /*09b0*/  MOV R6, UR4 ;  /* 0x0000000400067c02 */ /* 0x000fc80008000f00 */
[----:B------:R-:W-:-:S07]  /*09c0*/  MOV R11, UR5 ;  /* 0x00000005000b7c02 */ /* 0x000fce0008000f00 */
.L_x_8:
[----:B----4-:R-:W-:Y:S02]  /*09d0*/  MOV R2, R6 ;  /* 0x0000000600027202 */ /* 0x010fe40000000f00 */
        /* <DEDUP_REMOVED lines=17> */
[----:B------:R-:W-:-:S04]  /*0af0*/  IADD3 R5, PT, PT, R5, 0x10, RZ ;  /* 0x0000001005057810 */ /* 0x000fc80007ffe0ff */
[----:B------:R-:W-:Y:S01]  /*0b00*/  ISETP.NE.AND P1, PT, R5, RZ, PT ;  /* 0x000000ff0500720c */ /* 0x000fe20003f25270 */
        /* <DEDUP_REMOVED lines=10> */
[----:B------:R-:W-:Y:S01]  /*0bb0*/  STG.E desc[UR10][R2.64+-0x10], R23 ;  /* 0xfffff01702007986 */ /* 0x000fe2000c10190a */
[----:B0-----:R-:W-:-:S03]  /*0bc0*/  FMUL R15, R26, 0.00048828125 ;  /* 0x3a0000001a0f7820 */ /* 0x001fc60000400000 */
[----:B------:R-:W-:Y:S01]  /*0bd0*/  STG.E desc[UR10][R2.64+-0xc], R25 ;  /* 0xfffff41902007986 */ /* 0x000fe2000c10190a */
[----:B------:R-:W-:-:S03]  /*0be0*/  FMUL R27, R27, 0.00048828125 ;  /* 0x3a0000001b1b7820 */ /* 0x000fc60000400000 */
[----:B------:R-:W-:Y:S01]  /*0bf0*/  STG.E desc[UR10][R2.64+-0x8], R15 ;  /* 0xfffff80f02007986 */ /* 0x000fe2000c10190a */
[----:B------:R-:W-:-:S03]  /*0c00*/  FMUL R13, R13, 0.00048828125 ;  /* 0x3a0000000d0d7820 */ /* 0x000fc60000400000 */
[----:B------:R-:W-:Y:S01]  /*0c10*/  STG.E desc[UR10][R2.64+-0x4], R27 ;  /* 0xfffffc1b02007986 */ /* 0x000fe2000c10190a */
[----:B------:R-:W-:-:S03]  /*0c20*/  FMUL R29, R12, 0.00048828125 ;  /* 0x3a0000000c1d7820 */ /* 0x000fc60000400000 */
[----:B------:R-:W-:Y:S01]  /*0c30*/  STG.E desc[UR10][R2.64], R13 ;  /* 0x0000000d02007986 */ /* 0x000fe2000c10190a */
[----:B------:R-:W-:-:S03]  /*0c40*/  FMUL R11, R11, 0.00048828125 ;  /* 0x3a0000000b0b7820 */ /* 0x000fc60000400000 */
[----:B------:R-:W-:Y:S01]  /*0c50*/  STG.E desc[UR10][R2.64+0x4], R29 ;  /* 0x0000041d02007986 */ /* 0x000fe2000c10190a */
[----:B-1----:R-:W-:-:S03]  /*0c60*/  FMUL R17, R10, 0.00048828125 ;  /* 0x3a0000000a117820 */ /* 0x002fc60000400000 */
[----:B------:R0:W-:Y:S01]  /*0c70*/  STG.E desc[UR10][R2.64+0x8], R11 ;  /* 0x0000080b02007986 */ /* 0x0001e2000c10190a */
[----:B--2---:R-:W-:Y:S01]  /*0c80*/  FMUL R19, R6, 0.00048828125 ;  /* 0x3a00000006137820 */ /* 0x004fe20000400000 */
[----:B------:R-:W-:Y:S02]  /*0c90*/  IADD3 R6, P2, PT, R2, 0x40, RZ ;  /* 0x0000004002067810 */ /* 0x000fe40007f5e0ff */
[----:B------:R4:W-:Y:S01]  /*0ca0*/  STG.E desc[UR10][R2.64+0xc], R17 ;  /* 0x00000c1102007986 */ /* 0x0009e2000c10190a */
[----:B------:R-:W-:-:S03]  /*0cb0*/  FMUL R9, R9, 0.00048828125 ;  /* 0x3a00000009097820 */ /* 0x000fc60000400000 */
[----:B------:R4:W-:Y:S01]  /*0cc0*/  STG.E desc[UR10][R2.64+0x10], R19 ;  /* 0x0000101302007986 */ /* 0x0009e2000c10190a */
[----:B---3--:R-:W-:Y:S01]  /*0cd0*/  FMUL R21, R8, 0.00048828125 ;  /* 0x3a00000008157820 */ /* 0x008fe20000400000 */
[----:B0-----:R-:W-:Y:S02]  /*0ce0*/  IADD3.X R11, PT, PT, RZ, R3, RZ, P2, !PT ;  /* 0x00000003ff0b7210 */ /* 0x001fe400017fe4ff */
[----:B------:R4:W-:Y:S01]  /*0cf0*/  STG.E desc[UR10][R2.64+0x14], R9 ;  /* 0x0000140902007986 */ /* 0x0009e2000c10190a */
[----:B------:R-:W-:-:S03]  /*0d00*/  FMUL R7, R7, 0.00048828125 ;  /* 0x3a00000007077820 */ /* 0x000fc60000400000 */
[----:B------:R4:W-:Y:S04]  /*0d10*/  STG.E desc[UR10][R2.64+0x18], R21 ;  /* 0x0000181502007986 */ /* 0x0009e8000c10190a */
[----:B------:R4:W-:Y:S01]  /*0d20*/  STG.E desc[UR10][R2.64+0x1c], R7 ;  /* 0x00001c0702007986 */ /* 0x0009e2000c10190a */
[----:B------:R-:W-:Y:S05]  /*0d30*/  @P1 BRA `(.L_x_8) ;  /* 0xfffffffc00241947 */ /* 0x000fea000383ffff */
.L_x_7:
[----:B------:R-:W-:Y:S05]  /*0d40*/  @!P0 EXIT ;  /* 0x000000000000894d */ /* 0x000fea0003800000 */
[----:B------:R-:W-:Y:S02]  /*0d50*/  ISETP.GE.U32.AND P0, PT, R28, 0x8, PT ;  /* 0x000000081c00780c */ /* 0x000fe40003f06070 */
[----:B------:R-:W-:-:S04]  /*0d60*/  LOP3.LUT R20, R4, 0x7, RZ, 0xc0, !PT ;  /* 0x0000000704147812 */ /* 0x000fc800078ec0ff */
[----:B------:R-:W-:-:S07]  /*0d70*/  ISETP.NE.AND P1, PT, R20, RZ, PT ;  /* 0x000000ff1400720c */ /* 0x000fce0003f25270 */
[----:B------:R-:W-:Y:S06]  /*0d80*/  @!P0 BRA `(.L_x_9) ;  /* 0x00000000006c8947 */ /* 0x000fec0003800000 */
[----:B012-4-:R-:W0:Y:S02]  /*0d90*/  LDC.64 R2, c[0x0][0x380] ;  /* 0x0000e000ff027b82 */ /* 0x017e240000000a00 */
        /* <DEDUP_REMOVED lines=26> */
.L_x_9:
[----:B------:R-:W-:Y:S05]  /*0f40*/  @!P1 EXIT ;  /* 0x000000000000994d */ /* 0x000fea0003800000 */
[----:B------:R-:W-:Y:S02]  /*0f50*/  ISETP.GE.U32.AND P0, PT, R20, 0x4, PT ;  /* 0x000000041400780c */ /* 0x000fe40003f06070 */
[----:B------:R-:W-:-:S04]  /*0f60*/  LOP3.LUT R4, R4, 0x3, RZ, 0xc0, !PT ;  /* 0x0000000304047812 */ /* 0x000fc800078ec0ff */
[----:B------:R-:W-:-:S07]  /*0f70*/  ISETP.NE.AND P1, PT, R4, RZ, PT ;  /* 0x000000ff0400720c */ /* 0x000fce0003f25270 */
[----:B------:R-:W-:Y:S06]  /*0f80*/  @!P0 BRA `(.L_x_10) ;  /* 0x00000000003c8947 */ /* 0x000fec0003800000 */
[----:B01234-:R-:W0:Y:S02]  /*0f90*/  LDC.64 R2, c[0x0][0x380] ;  /* 0x0000e000ff027b82 */ /* 0x01fe240000000a00 */
        /* <DEDUP_REMOVED lines=14> */
.L_x_10:
[----:B------:R-:W-:Y:S05]  /*1080*/  @!P1 EXIT ;  /* 0x000000000000994d */ /* 0x000fea0003800000 */
[----:B01234-:R-:W0:Y:S01]  /*1090*/  LDC.64 R2, c[0x0][0x380] ;  /* 0x0000e000ff027b82 */ /* 0x01fe220000000a00 */
[----:B------:R-:W-:Y:S01]  /*10a0*/  IADD3 R4, PT, PT, -R4, RZ, RZ ;  /* 0x000000ff04047210 */ /* 0x000fe20007ffe1ff */
[----:B0-----:R-:W-:-:S03]  /*10b0*/  IMAD.WIDE.U32 R2, R0, 0x4, R2 ;  /* 0x0000000400027825 */ /* 0x001fc600078e0002 */
[----:B------:R-:W-:Y:S02]  /*10c0*/  MOV R0, R2 ;  /* 0x0000000200007202 */ /* 0x000fe40000000f00 */
[----:B------:R-:W-:-:S07]  /*10d0*/  MOV R7, R3 ;  /* 0x0000000300077202 */ /* 0x000fce0000000f00 */
.L_x_11:
[----:B0-----:R-:W-:Y:S02]  /*10e0*/  MOV R2, R0 ;  /* 0x0000000000027202 */ /* 0x001fe40000000f00 */
[----:B------:R-:W-:-:S05]  /*10f0*/  MOV R3, R7 ;  /* 0x0000000700037202 */ /* 0x000fca0000000f00 */
[----:B------:R-:W2:Y:S01]  /*1100*/  LDG.E R0, desc[UR10][R2.64] ;  /* 0x0000000a02007981 */ /* 0x000ea2000c1e1900 */
[----:B------:R-:W-:-:S04]  /*1110*/  IADD3 R4, PT, PT, R4, 0x1, RZ ;  /* 0x0000000104047810 */ /* 0x000fc80007ffe0ff */
[----:B------:R-:W-:Y:S01]  /*1120*/  ISETP.NE.AND P0, PT, R4, RZ, PT ;  /* 0x000000ff0400720c */ /* 0x000fe20003f05270 */
[----:B--2---:R-:W-:Y:S01]  /*1130*/  FMUL R5, R0, 0.00048828125 ;  /* 0x3a00000000057820 */ /* 0x004fe20000400000 */
[----:B------:R-:W-:-:S04]  /*1140*/  IADD3 R0, P1, PT, R2, 0x4, RZ ;  /* 0x0000000402007810 */ /* 0x000fc80007f3e0ff */
[----:B------:R0:W-:Y:S01]  /*1150*/  STG.E desc[UR10][R2.64], R5 ;  /* 0x0000000502007986 */ /* 0x0001e2000c10190a */
[----:B------:R-:W-:-:S06]  /*1160*/  IADD3.X R7, PT, PT, RZ, R3, RZ, P1, !PT ;  /* 0x00000003ff077210 */ /* 0x000fcc0000ffe4ff */
[----:B------:R-:W-:Y:S05]  /*1170*/  @P0 BRA `(.L_x_11) ;  /* 0xfffffffc00d80947 */ /* 0x000fea000383ffff */
[----:B------:R-:W-:Y:S05]  /*1180*/  EXIT ;  /* 0x000000000000794d */ /* 0x000fea0003800000 */
.L_x_12:
        /* <DEDUP_REMOVED lines=15> */
.L_x_62:


//--------------------- .text._Z11compute2048PKiPfS1_ --------------------------
	.section	.text._Z11compute2048PKiPfS1_,"ax",@progbits
	.align	128
        .global         _Z11compute2048PKiPfS1_
        .type           _Z11compute2048PKiPfS1_,@function
        .size           _Z11compute2048PKiPfS1_,(.L_x_63 - _Z11compute2048PKiPfS1_)
        .other          _Z11compute2048PKiPfS1_,@"STO_CUDA_ENTRY STV_DEFAULT"
_Z11compute2048PKiPfS1_:
.text._Z11compute2048PKiPfS1_:
[----:B------:R-:W-:Y:S08]  /*0000*/  LDC R1, c[0x0][0x37c] ;  /* 0x0000df00ff017b82 */ /* 0x000ff00000000800 */
[----:B------:R-:W0:Y:S01]  /*0010*/  S2UR UR4, SR_CTAID.Y ;  /* 0x00000000000479c3 */ /* 0x000e220000002600 */
[----:B------:R-:W1:Y:S01]  /*0020*/  S2R R0, SR_TID.X ;  /* 0x0000000000007919 */ /* 0x000e620000002100 */
[----:B------:R-:W2:Y:S01]  /*0030*/  LDCU.64 UR8, c[0x0][0x380] ;  /* 0x00007000ff0877ac */ /* 0x000ea20008000a00 */
[----:B------:R-:W-:Y:S01]  /*0040*/  UMOV UR6, 0x40 ;  /* 0x0000004000067882 */ /* 0x000fe20000000000 */
[----:B------:R-:W-:-:S04]  /*0050*/  UMOV UR7, 0x0 ;  /* 0x0000000000077882 */ /* 0x000fc80000000000 */
[----:B------:R-:W1:Y:S01]  /*0060*/  S2UR UR5, SR_CTAID.X ;  /* 0x00000000000579c3 */ /* 0x000e620000002500 */
[----:B------:R-:W3:Y:S07]  /*0070*/  LDCU.64 UR10, c[0x0][0x358] ;  /* 0x00006b00ff0a77ac */ /* 0x000eee0008000a00 */
[----:B------:R-:W1:Y:S01]  /*0080*/  LDC R9, c[0x0][0x360] ;  /* 0x0000d800ff097b82 */ /* 0x000e620000000800 */
[----:B--2---:R-:W-:Y:S02]  /*0090*/  UIMAD.WIDE.U32 UR6, UR8, 0x1, UR6 ;  /* 0x00000001080678a5 */ /* 0x004fe4000f8e0006 */
[----:B0-----:R-:W-:-:S04]  /*00a0*/  ULOP3.LUT UR4, UR4, 0x1, URZ, 0xc0, !UPT ;  /* 0x0000000104047892 */ /* 0x001fc8000f8ec0ff */
[----:B------:R-:W-:Y:S01]  /*00b0*/  UISETP.NE.U32.AND UP0, UPT, UR4, 0x1, UPT ;  /* 0x000000010400788c */ /* 0x000fe2000bf05070 */
[----:B-1----:R-:W-:-:S08]  /*00c0*/  IMAD R9, R9, UR5, R0 ;  /* 0x0000000509097c24 */ /* 0x002fd0000f8e0200 */
[----:B---3--:R-:W-:Y:S05]  /*00d0*/  BRA.U !UP0, `(.L_x_13) ;  /* 0x0000000508107547 */ /* 0x008fea000b800000 */
[----:B------:R-:W0:Y:S01]  /*00e0*/  LDC.64 R2, c[0x0][0x388] ;  /* 0x0000e200ff027b82 */ /* 0x000e220000000a00 */
[----:B------:R-:W-:Y:S01]  /*00f0*/  IMAD.MOV.U32 R8, RZ, RZ, RZ ;  /* 0x000000ffff087224 */ /* 0x000fe200078e00ff */
[----:B------:R-:W-:Y:S01]  /*0100*/  UIADD3 UR5, UPT, UPT, UR7, UR9, URZ ;  /* 0x0000000907057290 */ /* 0x000fe2000fffe0ff */
[----:B------:R-:W-:Y:S01]  /*0110*/  UMOV UR4, URZ ;  /* 0x000000ff00047c82 */ /* 0x000fe20008000000 */
[----:B0-----:R-:W-:-:S04]  /*0120*/  IMAD.WIDE R2, R9, 0x4, R2 ;  /* 0x0000000409027825 */ /* 0x001fc800078e0202 */
[----:B------:R-:W-:Y:S01]  /*0130*/  IMAD.SHL.U32 R9, R9, 0x800, RZ ;  /* 0x0000080009097824 */ /* 0x000fe200078e00ff */
[----:B------:R0:W-:Y:S06]  /*0140*/  STG.E desc[UR10][R2.64], RZ ;  /* 0x000000ff02007986 */ /* 0x0001ec000c10190a */
.L_x_14:
[----:B------:R-:W-:Y:S02]  /*0150*/  IMAD.U32 R6, RZ, RZ, UR6 ;  /* 0x00000006ff067e24 */ /* 0x000fe4000f8e00ff */
[----:B------:R-:W-:Y:S02]  /*0160*/  IMAD.U32 R5, RZ, RZ, UR5 ;  /* 0x00000005ff057e24 */ /* 0x000fe4000f8e00ff */
[----:B------:R-:W-:Y:S02]  /*0170*/  IMAD.MOV.U32 R4, RZ, RZ, R6 ;  /* 0x000000ffff047224 */ /* 0x000fe400078e0006 */
[----:B------:R-:W-:Y:S02]  /*0180*/  IMAD.U32 R7, RZ, RZ, UR7 ;  /* 0x00000007ff077e24 */ /* 0x000fe4000f8e00ff */
[----:B------:R-:W-:-:S05]  /*0190*/  IMAD.WIDE R4, R9, 0x4, R4 ;  /* 0x0000000409047825 */ /* 0x000fca00078e0204 */
[----:B------:R-:W2:Y:S04]  /*01a0*/  LDG.E R7, desc[UR10][R4.64+-0x40] ;  /* 0xffffc00a04077981 */ /* 0x000ea8000c1e1900 */
[----:B------:R-:W2:Y:S04]  /*01b0*/  LDG.E R10, desc[UR10][R4.64+-0x3c] ;  /* 0xffffc40a040a7981 */ /* 0x000ea8000c1e1900 */
[----:B------:R-:W3:Y:S04]  /*01c0*/  LDG.E R22, desc[UR10][R4.64+-0x38] ;  /* 0xffffc80a04167981 */ /* 0x000ee8000c1e1900 */
[----:B------:R-:W3:Y:S04]  /*01d0*/  LDG.E R24, desc[UR10][R4.64+-0x34] ;  /* 0xffffcc0a04187981 */ /* 0x000ee8000c1e1900 */
[----:B------:R-:W4:Y:S04]  /*01e0*/  LDG.E R16, desc[UR10][R4.64+-0x30] ;  /* 0xffffd00a04107981 */ /* 0x000f28000c1e1900 */
        /* <DEDUP_REMOVED lines=15> */
[----:B--2---:R-:W-:-:S03]  /*02e0*/  IADD3 R7, PT, PT, R10, R7, R8 ;  /* 0x000000070a077210 */ /* 0x004fc60007ffe008 */
[----:B------:R-:W2:Y:S04]  /*02f0*/  LDG.E R10, desc[UR10][R4.64+0xc] ;  /* 0x00000c0a040a7981 */ /* 0x000ea8000c1e1900 */
[----:B------:R-:W2:Y:S01]  /*0300*/  LDG.E R8, desc[UR10][R4.64+0x10] ;  /* 0x0000100a04087981 */ /* 0x000ea2000c1e1900 */
[----:B---3--:R-:W-:-:S03]  /*0310*/  IADD3 R22, PT, PT, R24, R22, R7 ;  /* 0x0000001618167210 */ /* 0x008fc60007ffe007 */
[----:B------:R-:W3:Y:S01]  /*0320*/  LDG.E R7, desc[UR10][R4.64+0x14] ;  /* 0x0000140a04077981 */ /* 0x000ee2000c1e1900 */
[----:B----4-:R-:W-:-:S03]  /*0330*/  IADD3 R22, PT, PT, R21, R16, R22 ;  /* 0x0000001015167210 */ /* 0x010fc60007ffe016 */
[----:B------:R-:W4:Y:S04]  /*0340*/  LDG.E R21, desc[UR10][R4.64+0x18] ;  /* 0x0000180a04157981 */ /* 0x000f28000c1e1900 */
[----:B------:R-:W4:Y:S01]  /*0350*/  LDG.E R16, desc[UR10][R4.64+0x1c] ;  /* 0x00001c0a04107981 */ /* 0x000f22000c1e1900 */
[----:B-----5:R-:W-:-:S03]  /*0360*/  IADD3 R22, PT, PT, R25, R20, R22 ;  /* 0x0000001419167210 */ /* 0x020fc60007ffe016 */
[----:B------:R-:W5:Y:S04]  /*0370*/  LDG.E R20, desc[UR10][R4.64+0x20] ;  /* 0x0000200a04147981 */ /* 0x000f68000c1e1900 */
[----:B------:R-:W5:Y:S01]  /*0380*/  LDG.E R25, desc[UR10][R4.64+0x24] ;  /* 0x0000240a04197981 */ /* 0x000f62000c1e1900 */
[----:B------:R-:W-:-:S03]  /*0390*/  IADD3 R24, PT, PT, R23, R18, R22 ;  /* 0x0000001217187210 */ /* 0x000fc60007ffe016 */
[----:B------:R-:W5:Y:S04]  /*03a0*/  LDG.E R22, desc[UR10][R4.64+0x2c] ;  /* 0x00002c0a04167981 */ /* 0x000f68000c1e1900 */
[----:B------:R-:W5:Y:S04]  /*03b0*/  LDG.E R23, desc[UR10][R4.64+0x30] ;  /* 0x0000300a04177981 */ /* 0x000f68000c1e1900 */
[----:B------:R-:W5:Y:S01]  /*03c0*/  LDG.E R18, desc[UR10][R4.64+0x34] ;  /* 0x0000340a04127981 */ /* 0x000f62000c1e1900 */
[----:B------:R-:W-:-:S03]  /*03d0*/  IADD3 R24, PT, PT, R19, R6, R24 ;  /* 0x0000000613187210 */ /* 0x000fc60007ffe018 */
[----:B------:R-:W5:Y:S04]  /*03e0*/  LDG.E R6, desc[UR10][R4.64+0x38] ;  /* 0x0000380a04067981 */ /* 0x000f68000c1e1900 */
[----:B------:R-:W5:Y:S01]  /*03f0*/  LDG.E R19, desc[UR10][R4.64+0x3c] ;  /* 0x00003c0a04137981 */ /* 0x000f62000c1e1900 */
[----:B------:R-:W-:-:S04]  /*0400*/  IADD3 R0, PT, PT, R17, R0, R24 ;  /* 0x0000000011007210 */ /* 0x000fc80007ffe018 */
[----:B------:R-:W-:-:S04]  /*0410*/  IADD3 R0, PT, PT, R14, R15, R0 ;  /* 0x0000000f0e007210 */ /* 0x000fc80007ffe000 */
[----:B------:R-:W-:Y:S01]  /*0420*/  IADD3 R0, PT, PT, R12, R13, R0 ;  /* 0x0000000d0c007210 */ /* 0x000fe20007ffe000 */
[----:B------:R-:W-:-:S04]  /*0430*/  UIADD3 UR4, UPT, UPT, UR4, 0x20, URZ ;  /* 0x0000002004047890 */ /* 0x000fc8000fffe0ff */
[----:B------:R-:W-:Y:S01]  /*0440*/  UISETP.NE.AND UP0, UPT, UR4, 0x800, UPT ;  /* 0x000008000400788c */ /* 0x000fe2000bf05270 */
[----:B------:R-:W-:Y:S01]  /*0450*/  VIADD R9, R9, 0x20 ;  /* 0x0000002009097836 */ /* 0x000fe20000000000 */
[----:B--2---:R-:W-:-:S04]  /*0460*/  IADD3 R0, PT, PT, R10, R11, R0 ;  /* 0x0000000b0a007210 */ /* 0x004fc80007ffe000 */
[----:B---3--:R-:W-:-:S04]  /*0470*/  IADD3 R0, PT, PT, R7, R8, R0 ;  /* 0x0000000807007210 */ /* 0x008fc80007ffe000 */
[----:B----4-:R-:W-:-:S04]  /*0480*/  IADD3 R0, PT, PT, R16, R21, R0 ;  /* 0x0000001510007210 */ /* 0x010fc80007ffe000 */
[----:B-----5:R-:W-:-:S04]  /*0490*/  IADD3 R0, PT, PT, R25, R20, R0 ;  /* 0x0000001419007210 */ /* 0x020fc80007ffe000 */
[----:B------:R-:W-:-:S04]  /*04a0*/  IADD3 R0, PT, PT, R22, R27, R0 ;  /* 0x0000001b16007210 */ /* 0x000fc80007ffe000 */
[----:B------:R-:W-:-:S04]  /*04b0*/  IADD3 R0, PT, PT, R18, R23, R0 ;  /* 0x0000001712007210 */ /* 0x000fc80007ffe000 */
[----:B------:R-:W-:Y:S01]  /*04c0*/  IADD3 R8, PT, PT, R19, R6, R0 ;  /* 0x0000000613087210 */ /* 0x000fe20007ffe000 */
[----:B------:R-:W-:Y:S06]  /*04d0*/  BRA.U UP0, `(.L_x_14) ;  /* 0xfffffffd001c7547 */ /* 0x000fec000b83ffff */
[----:B------:R-:W-:-:S05]  /*04e0*/  I2FP.F32.S32 R8, R8 ;  /* 0x0000000800087245 */ /* 0x000fca0000201400 */
[----:B------:R-:W-:-:S05]  /*04f0*/  FMUL R5, R8, 0.00048828125 ;  /* 0x3a00000008057820 */ /* 0x000fca0000400000 */
[----:B------:R-:W-:Y:S01]  /*0500*/  STG.E desc[UR10][R2.64], R5 ;  /* 0x0000000502007986 */ /* 0x000fe2000c10190a */
[----:B------:R-:W-:Y:S05]  /*0510*/  EXIT ;  /* 0x000000000000794d */ /* 0x000fea0003800000 */
.L_x_13:
[----:B------:R-:W0:Y:S01]  /*0520*/  LDC.64 R2, c[0x0][0x390] ;  /* 0x0000e400ff027b82 */ /* 0x000e220000000a00 */
[----:B------:R-:W-:Y:S01]  /*0530*/  UIADD3 UR4, UP0, UPT, UR8, 0x10000, URZ ;  /* 0x0001000008047890 */ /* 0x000fe2000ff1e0ff */
[----:B------:R-:W-:-:S03]  /*0540*/  IMAD.MOV.U32 R14, RZ, RZ, RZ ;  /* 0x000000ffff0e7224 */ /* 0x000fc600078e00ff */
[----:B------:R-:W-:Y:S02]  /*0550*/  UIADD3.X UR5, UPT, UPT, URZ, UR9, URZ, UP0, !UPT ;  /* 0x00000009ff057290 */ /* 0x000fe400087fe4ff */
[----:B------:R-:W-:Y:S01]  /*0560*/  IMAD.U32 R4, RZ, RZ, UR4 ;  /* 0x00000004ff047e24 */ /* 0x000fe2000f8e00ff */
[----:B------:R-:W-:-:S03]  /*0570*/  UMOV UR4, URZ ;  /* 0x000000ff00047c82 */ /* 0x000fc60008000000 */
[----:B------:R-:W-:Y:S02]  /*0580*/  IMAD.U32 R5, RZ, RZ, UR5 ;  /* 0x00000005ff057e24 */ /* 0x000fe4000f8e00ff */
[----:B0-----:R-:W-:-:S05]  /*0590*/  IMAD.WIDE R2, R9, 0x4, R2 ;  /* 0x0000000409027825 */ /* 0x001fca00078e0202 */
[----:B------:R0:W-:Y:S02]  /*05a0*/  STG.E desc[UR10][R2.64], RZ ;  /* 0x000000ff02007986 */ /* 0x0001e4000c10190a */
.L_x_15:
        /* <DEDUP_REMOVED lines=12> */
[----:B------:R-:W5:Y:S01]  /*0670*/  LDG.E R8, desc[UR10][R20.64+0x6000] ;  /* 0x0060000a14087981 */ /* 0x000f62000c1e1900 */
[----:B------:R-:W-:-:S03]  /*0680*/  VIADD R11, R9, 0x8000 ;  /* 0x00008000090b7836 */ /* 0x000fc60000000000 */
[----:B------:R-:W5:Y:S04]  /*0690*/  LDG.E R12, desc[UR10][R20.64+0x8000] ;  /* 0x0080000a140c7981 */ /* 0x000f68000c1e1900 */
[----:B------:R-:W5:Y:S01]  /*06a0*/  LDG.E R15, desc[UR10][R20.64+0xa000] ;  /* 0x00a0000a140f7981 */ /* 0x000f62000c1e1900 */
[----:B------:R-:W-:-:S03]  /*06b0*/  IMAD.WIDE R10, R11, 0x4, R4 ;  /* 0x000000040b0a7825 */ /* 0x000fc600078e0204 */
        /* <DEDUP_REMOVED lines=8> */
[----:B------:R-:W3:Y:S04]  /*0740*/  LDG.E R16, desc[UR10][R10.64+-0xc000] ;  /* 0xff40000a0a107981 */ /* 0x000ee8000c1e1900 */
[----:B------:R-:W3:Y:S01]  /*0750*/  LDG.E R19, desc[UR10][R10.64+-0xa000] ;  /* 0xff60000a0a137981 */ /* 0x000ee2000c1e1900 */
[----:B----4-:R-:W-:-:S03]  /*0760*/  IADD3 R24, PT, PT, R27, R22, R24 ;  /* 0x000000161b187210 */ /* 0x010fc60007ffe018 */
[----:B------:R-:W4:Y:S04]  /*0770*/  LDG.E R22, desc[UR10][R10.64+-0x8000] ;  /* 0xff80000a0a167981 */ /* 0x000f28000c1e1900 */
[----:B------:R-:W4:Y:S01]  /*0780*/  LDG.E R27, desc[UR10][R10.64+-0x6000] ;  /* 0xffa0000a0a1b7981 */ /* 0x000f22000c1e1900 */
[----:B-----5:R-:W-:-:S03]  /*0790*/  IADD3 R18, PT, PT, R25, R18, R24 ;  /* 0x0000001219127210 */ /* 0x020fc60007ffe018 */
[----:B------:R-:W5:Y:S01]  /*07a0*/  LDG.E R25, desc[UR10][R10.64+-0x2000] ;  /* 0xffe0000a0a197981 */ /* 0x000f62000c1e1900 */
[----:B------:R-:W-:-:S03]  /*07b0*/  IADD3 R24, PT, PT, R13, R0, R18 ;  /* 0x000000000d187210 */ /* 0x000fc60007ffe012 */
[----:B------:R-:W5:Y:S04]  /*07c0*/  LDG.E R18, desc[UR10][R10.64] ;  /* 0x0000000a0a127981 */ /* 0x000f68000c1e1900 */
[----:B------:R-:W5:Y:S04]  /*07d0*/  LDG.E R0, desc[UR10][R10.64+0x4000] ;  /* 0x0040000a0a007981 */ /* 0x000f68000c1e1900 */
[----:B------:R-:W5:Y:S01]  /*07e0*/  LDG.E R13, desc[UR10][R10.64+0x6000] ;  /* 0x0060000a0a0d7981 */ /* 0x000f62000c1e1900 */
[----:B------:R-:W-:Y:S01]  /*07f0*/  IADD3 R7, PT, PT, R8, R7, R24 ;  /* 0x0000000708077210 */ /* 0x000fe20007ffe018 */
[----:B------:R-:W-:-:S02]  /*0800*/  VIADD R29, R9, 0x10000 ;  /* 0x00010000091d7836 */ /* 0x000fc40000000000 */
[----:B------:R-:W5:Y:S01]  /*0810*/  LDG.E R8, desc[UR10][R10.64+0x8000] ;  /* 0x0080000a0a087981 */ /* 0x000f62000c1e1900 */
[----:B------:R-:W-:-:S03]  /*0820*/  IADD3 R7, PT, PT, R15, R12, R7 ;  /* 0x0000000c0f077210 */ /* 0x000fc60007ffe007 */
[----:B------:R-:W5:Y:S04]  /*0830*/  LDG.E R15, desc[UR10][R10.64+0xa000] ;  /* 0x00a0000a0a0f7981 */ /* 0x000f68000c1e1900 */
[----:B------:R-:W5:Y:S01]  /*0840*/  LDG.E R12, desc[UR10][R10.64+0xc000] ;  /* 0x00c0000a0a0c7981 */ /* 0x000f62000c1e1900 */
[----:B------:R-:W-:Y:S01]  /*0850*/  IADD3 R24, PT, PT, R23, R6, R7 ;  /* 0x0000000617187210 */ /* 0x000fe20007ffe007 */
[----:B------:R-:W-:Y:S02]  /*0860*/  IMAD.WIDE R6, R29, 0x4, R4 ;  /* 0x000000041d067825 */ /* 0x000fe400078e0204 */
[----:B------:R1:W5:Y:S04]  /*0870*/  LDG.E R23, desc[UR10][R10.64+0xe000] ;  /* 0x00e0000a0a177981 */ /* 0x000368000c1e1900 */
        /* <DEDUP_REMOVED lines=15> */
[----:B------:R-:W5:Y:S01]  /*0970*/  LDG.E R18, desc[UR10][R6.64+0x2000] ;  /* 0x0020000a06127981 */ /* 0x000f62000c1e1900 */
[----:B-1----:R-:W-:-:S03]  /*0980*/  IADD3 R10, PT, PT, R13, R0, R24 ;  /* 0x000000000d0a7210 */ /* 0x002fc60007ffe018 */
[----:B------:R-:W5:Y:S04]  /*0990*/  LDG.E R24, desc[UR10][R6.64+0x6000] ;  /* 0x0060000a06187981 */ /* 0x000f68000c1e1900 */
[----:B------:R-:W5:Y:S04]  /*09a0*/  LDG.E R13, desc[UR10][R6.64+0x8000] ;  /* 0x0080000a060d7981 */ /* 0x000f68000c1e1900 */
[----:B------:R-:W5:Y:S01]  /*09b0*/  LDG.E R0, desc[UR10][R6.64+0xa000] ;  /* 0x00a0000a06007981 */ /* 0x000f62000c1e1900 */
[----:B------:R-:W-:Y:S01]  /*09c0*/  IADD3 R8, PT, PT, R15, R8, R10 ;  /* 0x000000080f087210 */ /* 0x000fe20007ffe00a */
[----:B------:R-:W-:-:S02]  /*09d0*/  VIADD R11, R9, 0x18000 ;  /* 0x00018000090b7836 */ /* 0x000fc40000000000 */
[----:B------:R-:W5:Y:S01]  /*09e0*/  LDG.E R15, desc[UR10][R6.64+0xe000] ;  /* 0x00e0000a060f7981 */ /* 0x000f62000c1e1900 */
[----:B------:R-:W-:Y:S01]  /*09f0*/  IADD3 R12, PT, PT, R23, R12, R8 ;  /* 0x0000000c170c7210 */ /* 0x000fe20007ffe008 */
[----:B------:R-:W-:Y:S02]  /*0a00*/  IMAD.WIDE R10, R11, 0x4, R4 ;  /* 0x000000040b0a7825 */ /* 0x000fe400078e0204 */
        /* <DEDUP_REMOVED lines=19> */
[----:B------:R-:W-:-:S03]  /*0b40*/  IADD3 R24, PT, PT, R24, R29, R20 ;  /* 0x0000001d18187210 */ /* 0x000fc60007ffe014 */
[----:B------:R-:W5:Y:S01]  /*0b50*/  LDG.E R20, desc[UR10][R10.64+0x6000] ;  /* 0x0060000a0a147981 */ /* 0x000f62000c1e1900 */
[----:B------:R-:W-:-:S03]  /*0b60*/  IADD3 R24, PT, PT, R0, R13, R24 ;  /* 0x0000000d00187210 */ /* 0x000fc60007ffe018 */
[----:B------:R-:W5:Y:S04]  /*0b70*/  LDG.E R13, desc[UR10][R10.64+0xa000] ;  /* 0x00a0000a0a0d7981 */ /* 0x000f68000c1e1900 */
[----:B------:R-:W5:Y:S01]  /*0b80*/  LDG.E R0, desc[UR10][R10.64+0xc000] ;  /* 0x00c0000a0a007981 */ /* 0x000f62000c1e1900 */
[----:B------:R-:W-:Y:S01]  /*0b90*/  IADD3 R8, PT, PT, R15, R8, R24 ;  /* 0x000000080f087210 */ /* 0x000fe20007ffe018 */
[----:B------:R-:W-:-:S04]  /*0ba0*/  UIADD3 UR4, UPT, UPT, UR4, 0x40, URZ ;  /* 0x0000004004047890 */ /* 0x000fc8000fffe0ff */
[----:B------:R-:W-:Y:S01]  /*0bb0*/  UISETP.NE.AND UP0, UPT, UR4, 0x800, UPT ;  /* 0x000008000400788c */ /* 0x000fe2000bf05270 */
[----:B------:R-:W-:Y:S01]  /*0bc0*/  VIADD R9, R9, 0x20000 ;  /* 0x0002000009097836 */ /* 0x000fe20000000000 */
[----:B--2---:R-:W-:-:S04]  /*0bd0*/  IADD3 R12, PT, PT, R17, R12, R8 ;  /* 0x0000000c110c7210 */ /* 0x004fc80007ffe008 */
[----:B---3--:R-:W-:-:S04]  /*0be0*/  IADD3 R12, PT, PT, R14, R19, R12 ;  /* 0x000000130e0c7210 */ /* 0x008fc80007ffe00c */
[----:B----4-:R-:W-:-:S04]  /*0bf0*/  IADD3 R12, PT, PT, R16, R23, R12 ;  /* 0x00000017100c7210 */ /* 0x010fc80007ffe00c */
[----:B------:R-:W-:-:S04]  /*0c00*/  IADD3 R6, PT, PT, R6, R7, R12 ;  /* 0x0000000706067210 */ /* 0x000fc80007ffe00c */
        /* <DEDUP_REMOVED lines=9> */
.L_x_16:
        /* <DEDUP_REMOVED lines=14> */
.L_x_63:


//--------------------- .text._Z8compute2PKiPfii  --------------------------
	.section	.text._Z8compute2PKiPfii,"ax",@progbits
	.align	128
        .global         _Z8compute2PKiPfii
        .type           _Z8compute2PKiPfii,@function
        .size           _Z8compute2PKiPfii,(.L_x_59 - _Z8compute2PKiPfii)
        .other          _Z8compute2PKiPfii,@"STO_CUDA_ENTRY STV_DEFAULT"
_Z8compute2PKiPfii:
.text._Z8compute2PKiPfii:
[----:B------:R-:W-:Y:S01]  /*0000*/  LDC R1, c[0x0][0x37c] ;  /* 0x0000df00ff017b82 */ /* 0x000fe20000000800 */
[----:B------:R-:W0:Y:S07]  /*0010*/  S2R R3, SR_TID.X ;  /* 0x0000000000037919 */ /* 0x000e2e0000002100 */
[----:B------:R-:W0:Y:S01]  /*0020*/  S2UR UR4, SR_CTAID.X ;  /* 0x00000000000479c3 */ /* 0x000e220000002500 */
[----:B------:R-:W1:Y:S07]  /*0030*/  LDCU UR5, c[0x0][0x390] ;  /* 0x00007200ff0577ac */ /* 0x000e6e0008000800 */
[----:B------:R-:W0:Y:S02]  /*0040*/  LDC R2, c[0x0][0x360] ;  /* 0x0000d800ff027b82 */ /* 0x000e240000000800 */
[----:B0-----:R-:W-:-:S05]  /*0050*/  IMAD R2, R2, UR4, R3 ;  /* 0x0000000402027c24 */ /* 0x001fca000f8e0203 */
[----:B-1----:R-:W-:-:S13]  /*0060*/  ISETP.GE.AND P0, PT, R2, UR5, PT ;  /* 0x0000000502007c0c */ /* 0x002fda000bf06270 */
[----:B------:R-:W-:Y:S05]  /*0070*/  @P0 EXIT ;  /* 0x000000000000094d */ /* 0x000fea0003800000 */
[----:B------:R-:W0:Y:S01]  /*0080*/  LDCU UR12, c[0x0][0x394] ;  /* 0x00007280ff0c77ac */ /* 0x000e220008000800 */
[----:B------:R-:W-:Y:S01]  /*0090*/  IMAD.MOV.U32 R3, RZ, RZ, RZ ;  /* 0x000000ffff037224 */ /* 0x000fe200078e00ff */
[----:B------:R-:W1:Y:S01]  /*00a0*/  LDCU.64 UR10, c[0x0][0x358] ;  /* 0x00006b00ff0a77ac */ /* 0x000e620008000a00 */
[----:B0-----:R-:W-:-:S09]  /*00b0*/  UISETP.GE.AND UP0, UPT, UR12, 0x1, UPT ;  /* 0x000000010c00788c */ /* 0x001fd2000bf06270 */
[----:B-1----:R-:W-:Y:S05]  /*00c0*/  BRA.U !UP0, `(.L_x_17) ;  /* 0x0000000508747547 */ /* 0x002fea000b800000 */
[----:B------:R-:W-:Y:S02]  /*00d0*/  UISETP.GE.U32.AND UP1, UPT, UR12, 0x10, UPT ;  /* 0x000000100c00788c */ /* 0x000fe4000bf26070 */
[----:B------:R-:W-:Y:S01]  /*00e0*/  IMAD R0, R2, UR12, RZ ;  /* 0x0000000c02007c24 */ /* 0x000fe2000f8e02ff */
[----:B------:R-:W-:Y:S01]  /*00f0*/  ULOP3.LUT UR8, UR12, 0xf, URZ, 0xc0, !UPT ;  /* 0x0000000f0c087892 */ /* 0x000fe2000f8ec0ff */
[----:B------:R-:W-:Y:S01]  /*0100*/  IMAD.MOV.U32 R3, RZ, RZ, RZ ;  /* 0x000000ffff037224 */ /* 0x000fe200078e00ff */
[----:B------:R-:W-:Y:S02]  /*0110*/  UMOV UR4, URZ ;  /* 0x000000ff00047c82 */ /* 0x000fe40008000000 */
[----:B------:R-:W-:Y:S02]  /*0120*/  UISETP.NE.AND UP0, UPT, UR8, URZ, UPT ;  /* 0x000000ff0800728c */ /* 0x000fe4000bf05270 */
[----:B------:R-:W-:Y:S09]  /*0130*/  BRA.U !UP1, `(.L_x_18) ;  /* 0x0000000109987547 */ /* 0x000ff2000b800000 */
[----:B------:R-:W0:Y:S01]  /*0140*/  LDCU.64 UR6, c[0x0][0x380] ;  /* 0x00007000ff0677ac */ /* 0x000e220008000a00 */
[----:B------:R-:W-:Y:S02]  /*0150*/  IMAD.MOV.U32 R3, RZ, RZ, RZ ;  /* 0x000000ffff037224 */ /* 0x000fe400078e00ff */
[----:B------:R-:W-:Y:S01]  /*0160*/  IMAD.MOV.U32 R6, RZ, RZ, R0 ;  /* 0x000000ffff067224 */ /* 0x000fe200078e0000 */
[----:B------:R-:W-:-:S04]  /*0170*/  ULOP3.LUT UR4, UR12, 0x7ffffff0, URZ, 0xc0, !UPT ;  /* 0x7ffffff00c047892 */ /* 0x000fc8000f8ec0ff */
[----:B------:R-:W-:Y:S02]  /*0180*/  UIADD3 UR9, UPT, UPT, -UR4, URZ, URZ ;  /* 0x000000ff04097290 */ /* 0x000fe4000fffe1ff */
[----:B0-----:R-:W-:-:S04]  /*0190*/  UIADD3 UR5, UP1, UPT, UR6, 0x20, URZ ;  /* 0x0000002006057890 */ /* 0x001fc8000ff3e0ff */
[----:B------:R-:W-:-:S12]  /*01a0*/  UIADD3.X UR6, UPT, UPT, URZ, UR7, URZ, UP1, !UPT ;  /* 0x00000007ff067290 */ /* 0x000fd80008ffe4ff */
.L_x_19:
[----:B------:R-:W-:Y:S02]  /*01b0*/  IMAD.U32 R4, RZ, RZ, UR5 ;  /* 0x00000005ff047e24 */ /* 0x000fe4000f8e00ff */
        /* <DEDUP_REMOVED lines=18> */
[----:B------:R-:W-:Y:S01]  /*02e0*/  UIADD3 UR9, UPT, UPT, UR9, 0x10, URZ ;  /* 0x0000001009097890 */ /* 0x000fe2000fffe0ff */
[----:B------:R-:W-:-:S03]  /*02f0*/  VIADD R6, R6, 0x10 ;  /* 0x0000001006067836 */ /* 0x000fc60000000000 */
[----:B------:R-:W-:Y:S01]  /*0300*/  UISETP.NE.AND UP1, UPT, UR9, URZ, UPT ;  /* 0x000000ff0900728c */ /* 0x000fe2000bf25270 */
[----:B--2---:R-:W-:-:S04]  /*0310*/  IADD3 R7, PT, PT, R7, R8, R3 ;  /* 0x0000000807077210 */ /* 0x004fc80007ffe003 */
[----:B---3--:R-:W-:-:S04]  /*0320*/  IADD3 R7, PT, PT, R9, R10, R7 ;  /* 0x0000000a09077210 */ /* 0x008fc80007ffe007 */
[----:B----4-:R-:W-:-:S04]  /*0330*/  IADD3 R7, PT, PT, R11, R12, R7 ;  /* 0x0000000c0b077210 */ /* 0x010fc80007ffe007 */
[----:B-----5:R-:W-:-:S04]  /*0340*/  IADD3 R7, PT, PT, R13, R14, R7 ;  /* 0x0000000e0d077210 */ /* 0x020fc80007ffe007 */
[----:B------:R-:W-:-:S04]  /*0350*/  IADD3 R7, PT, PT, R15, R16, R7 ;  /* 0x000000100f077210 */ /* 0x000fc80007ffe007 */
[----:B------:R-:W-:-:S04]  /*0360*/  IADD3 R7, PT, PT, R17, R18, R7 ;  /* 0x0000001211077210 */ /* 0x000fc80007ffe007 */
[----:B------:R-:W-:-:S04]  /*0370*/  IADD3 R7, PT, PT, R19, R20, R7 ;  /* 0x0000001413077210 */ /* 0x000fc80007ffe007 */
[----:B------:R-:W-:Y:S01]  /*0380*/  IADD3 R3, PT, PT, R21, R22, R7 ;  /* 0x0000001615037210 */ /* 0x000fe20007ffe007 */
[----:B------:R-:W-:Y:S06]  /*0390*/  BRA.U UP1, `(.L_x_19) ;  /* 0xfffffffd01847547 */ /* 0x000fec000b83ffff */
.L_x_18:
[----:B------:R-:W-:Y:S05]  /*03a0*/  BRA.U !UP0, `(.L_x_20) ;  /* 0x0000000108b87547 */ /* 0x000fea000b800000 */
[----:B------:R-:W-:Y:S02]  /*03b0*/  UISETP.GE.U32.AND UP0, UPT, UR8, 0x8, UPT ;  /* 0x000000080800788c */ /* 0x000fe4000bf06070 */
[----:B------:R-:W-:-:S04]  /*03c0*/  ULOP3.LUT UR6, UR12, 0x7, URZ, 0xc0, !UPT ;  /* 0x000000070c067892 */ /* 0x000fc8000f8ec0ff */
[----:B------:R-:W-:-:S03]  /*03d0*/  UISETP.NE.AND UP1, UPT, UR6, URZ, UPT ;  /* 0x000000ff0600728c */ /* 0x000fc6000bf25270 */
[----:B------:R-:W-:Y:S08]  /*03e0*/  BRA.U !UP0, `(.L_x_21) ;  /* 0x0000000108407547 */ /* 0x000ff0000b800000 */
[----:B------:R-:W0:Y:S01]  /*03f0*/  LDC.64 R4, c[0x0][0x380] ;  /* 0x0000e000ff047b82 */ /* 0x000e220000000a00 */
[----:B------:R-:W-:-:S04]  /*0400*/  VIADD R7, R0, UR4 ;  /* 0x0000000400077c36 */ /* 0x000fc80008000000 */
[----:B0-----:R-:W-:-:S05]  /*0410*/  IMAD.WIDE R4, R7, 0x4, R4 ;  /* 0x0000000407047825 */ /* 0x001fca00078e0204 */
[----:B------:R-:W2:Y:S04]  /*0420*/  LDG.E R6, desc[UR10][R4.64] ;  /* 0x0000000a04067981 */ /* 0x000ea8000c1e1900 */
[----:B------:R-:W2:Y:S04]  /*0430*/  LDG.E R7, desc[UR10][R4.64+0x4] ;  /* 0x0000040a04077981 */ /* 0x000ea8000c1e1900 */
[----:B------:R-:W3:Y:S04]  /*0440*/  LDG.E R9, desc[UR10][R4.64+0x8] ;  /* 0x0000080a04097981 */ /* 0x000ee8000c1e1900 */
[----:B------:R-:W3:Y:S04]  /*0450*/  LDG.E R8, desc[UR10][R4.64+0xc] ;  /* 0x00000c0a04087981 */ /* 0x000ee8000c1e1900 */
[----:B------:R-:W4:Y:S04]  /*0460*/  LDG.E R11, desc[UR10][R4.64+0x10] ;  /* 0x0000100a040b7981 */ /* 0x000f28000c1e1900 */
[----:B------:R-:W4:Y:S04]  /*0470*/  LDG.E R10, desc[UR10][R4.64+0x14] ;  /* 0x0000140a040a7981 */ /* 0x000f28000c1e1900 */
[----:B------:R-:W5:Y:S04]  /*0480*/  LDG.E R13, desc[UR10][R4.64+0x18] ;  /* 0x0000180a040d7981 */ /* 0x000f68000c1e1900 */
[----:B------:R-:W5:Y:S01]  /*0490*/  LDG.E R12, desc[UR10][R4.64+0x1c] ;  /* 0x00001c0a040c7981 */ /* 0x000f62000c1e1900 */
[----:B------:R-:W-:Y:S01]  /*04a0*/  UIADD3 UR4, UPT, UPT, UR4, 0x8, URZ ;  /* 0x0000000804047890 */ /* 0x000fe2000fffe0ff */
[----:B--2---:R-:W-:-:S04]  /*04b0*/  IADD3 R6, PT, PT, R7, R6, R3 ;  /* 0x0000000607067210 */ /* 0x004fc80007ffe003 */
[----:B---3--:R-:W-:-:S04]  /*04c0*/  IADD3 R6, PT, PT, R8, R9, R6 ;  /* 0x0000000908067210 */ /* 0x008fc80007ffe006 */
[----:B----4-:R-:W-:-:S04]  /*04d0*/  IADD3 R6, PT, PT, R10, R11, R6 ;  /* 0x0000000b0a067210 */ /* 0x010fc80007ffe006 */
[----:B-----5:R-:W-:-:S07]  /*04e0*/  IADD3 R3, PT, PT, R12, R13, R6 ;  /* 0x0000000d0c037210 */ /* 0x020fce0007ffe006 */
.L_x_21:
        /* <DEDUP_REMOVED lines=11> */
[----:B------:R-:W3:Y:S01]  /*05a0*/  LDG.E R9, desc[UR10][R4.64+0xc] ;  /* 0x00000c0a04097981 */ /* 0x000ee2000c1e1900 */
[----:B------:R-:W-:Y:S01]  /*05b0*/  UIADD3 UR4, UPT, UPT, UR4, 0x4, URZ ;  /* 0x0000000404047890 */ /* 0x000fe2000fffe0ff */
[----:B--2---:R-:W-:-:S04]  /*05c0*/  IADD3 R3, PT, PT, R7, R6, R3 ;  /* 0x0000000607037210 */ /* 0x004fc80007ffe003 */
[----:B---3--:R-:W-:-:S07]  /*05d0*/  IADD3 R3, PT, PT, R9, R8, R3 ;  /* 0x0000000809037210 */ /* 0x008fce0007ffe003 */
.L_x_22:
[----:B------:R-:W-:Y:S05]  /*05e0*/  BRA.U !UP1, `(.L_x_20) ;  /* 0x0000000109287547 */ /* 0x000fea000b800000 */
[----:B------:R-:W0:Y:S01]  /*05f0*/  LDC.64 R6, c[0x0][0x380] ;  /* 0x0000e000ff067b82 */ /* 0x000e220000000a00 */
[----:B------:R-:W-:Y:S01]  /*0600*/  VIADD R9, R0, UR4 ;  /* 0x0000000400097c36 */ /* 0x000fe20008000000 */
[----:B------:R-:W-:-:S12]  /*0610*/  UIADD3 UR5, UPT, UPT, -UR5, URZ, URZ ;  /* 0x000000ff05057290 */ /* 0x000fd8000fffe1ff */
.L_x_23:
[----:B0-----:R-:W-:-:S06]  /*0620*/  IMAD.WIDE R4, R9, 0x4, R6 ;  /* 0x0000000409047825 */ /* 0x001fcc00078e0206 */
[----:B------:R-:W2:Y:S01]  /*0630*/  LDG.E R4, desc[UR10][R4.64] ;  /* 0x0000000a04047981 */ /* 0x000ea2000c1e1900 */
[----:B------:R-:W-:Y:S01]  /*0640*/  UIADD3 UR5, UPT, UPT, UR5, 0x1, URZ ;  /* 0x0000000105057890 */ /* 0x000fe2000fffe0ff */
[----:B------:R-:W-:-:S03]  /*0650*/  VIADD R9, R9, 0x1 ;  /* 0x0000000109097836 */ /* 0x000fc60000000000 */
[----:B------:R-:W-:Y:S01]  /*0660*/  UISETP.NE.AND UP0, UPT, UR5, URZ, UPT ;  /* 0x000000ff0500728c */ /* 0x000fe2000bf05270 */
[----:B--2---:R-:W-:-:S08]  /*0670*/  IMAD.IADD R3, R4, 0x1, R3 ;  /* 0x0000000104037824 */ /* 0x004fd000078e0203 */
[----:B------:R-:W-:Y:S05]  /*0680*/  BRA.U UP0, `(.L_x_23) ;  /* 0xfffffffd00e47547 */ /* 0x000fea000b83ffff */
.L_x_20:
[----:B------:R-:W-:-:S07]  /*0690*/  I2FP.F32.S32 R3, R3 ;  /* 0x0000000300037245 */ /* 0x000fce0000201400 */
.L_x_17:
[----:B------:R-:W-:Y:S01]  /*06a0*/  I2FP.F32.S32 R6, UR12 ;  /* 0x0000000c00067c45 */ /* 0x000fe20008201400 */
[----:B------:R-:W-:Y:S03]  /*06b0*/  BSSY.RECONVERGENT B0, `(.L_x_24) ;  /* 0x000000c000007945 */ /* 0x000fe60003800200 */
[----:B------:R-:W0:Y:S08]  /*06c0*/  MUFU.RCP R5, R6 ;  /* 0x0000000600057308 */ /* 0x000e300000001000 */
[----:B------:R-:W1:Y:S01]  /*06d0*/  FCHK P0, R3, R6 ;  /* 0x0000000603007302 */ /* 0x000e620000000000 */
[----:B0-----:R-:W-:-:S04]  /*06e0*/  FFMA R0, -R6, R5, 1 ;  /* 0x3f80000006007423 */ /* 0x001fc80000000105 */
[----:B------:R-:W-:-:S04]  /*06f0*/  FFMA R0, R5, R0, R5 ;  /* 0x0000000005007223 */ /* 0x000fc80000000005 */
[----:B------:R-:W-:-:S04]  /*0700*/  FFMA R5, R0, R3, RZ ;  /* 0x0000000300057223 */ /* 0x000fc800000000ff */
[----:B------:R-:W-:-:S04]  /*0710*/  FFMA R4, -R6, R5, R3 ;  /* 0x0000000506047223 */ /* 0x000fc80000000103 */
[----:B------:R-:W-:Y:S01]  /*0720*/  FFMA R7, R0, R4, R5 ;  /* 0x0000000400077223 */ /* 0x000fe20000000005 */
[----:B-1----:R-:W-:Y:S06]  /*0730*/  @!P0 BRA `(.L_x_25) ;  /* 0x00000000000c8947 */ /* 0x002fec0003800000 */
[----:B------:R-:W-:-:S07]  /*0740*/  MOV R4, 0x760 ;  /* 0x0000076000047802 */ /* 0x000fce0000000f00 */
[----:B------:R-:W-:Y:S05]  /*0750*/  CALL.REL.NOINC `($__internal_0_$__cuda_sm3x_div_rn_noftz_f32_slowpath) ;  /* 0x0000000000187944 */ /* 0x000fea0003c00000 */
[----:B------:R-:W-:-:S07]  /*0760*/  IMAD.MOV.U32 R7, RZ, RZ, R0 ;  /* 0x000000ffff077224 */ /* 0x000fce00078e0000 */
.L_x_25:
[----:B------:R-:W-:Y:S05]  /*0770*/  BSYNC.RECONVERGENT B0 ;  /* 0x0000000000007941 */ /* 0x000fea0003800200 */
.L_x_24:
[----:B------:R-:W0:Y:S02]  /*0780*/  LDC.64 R4, c[0x0][0x388] ;  /* 0x0000e200ff047b82 */ /* 0x000e240000000a00 */
[----:B0-----:R-:W-:-:S05]  /*0790*/  IMAD.WIDE R2, R2, 0x4, R4 ;  /* 0x0000000402027825 */ /* 0x001fca00078e0204 */
[----:B------:R-:W-:Y:S01]  /*07a0*/  STG.E desc[UR10][R2.64], R7 ;  /* 0x0000000702007986 */ /* 0x000fe2000c10190a */
[----:B------:R-:W-:Y:S05]  /*07b0*/  EXIT ;  /* 0x000000000000794d */ /* 0x000fea0003800000 */
        .weak           $__internal_0_$__cuda_sm3x_div_rn_noftz_f32_slowpath
        .type           $__internal_0_$__cuda_sm3x_div_rn_noftz_f32_slowpath,@function
        .size           $__internal_0_$__cuda_sm3x_div_rn_noftz_f32_slowpath,(.L_x_59 - $__internal_0_$__cuda_sm3x_div_rn_noftz_f32_slowpath)
$__internal_0_$__cuda_sm3x_div_rn_noftz_f32_slowpath:
[----:B------:R-:W-:Y:S01]  /*07c0*/  SHF.R.U32.HI R5, RZ, 0x17, R6 ;  /* 0x00000017ff057819 */ /* 0x000fe20000011606 */
[----:B------:R-:W-:Y:S01]  /*07d0*/  BSSY.RECONVERGENT B1, `(.L_x_26) ;  /* 0x0000063000017945 */ /* 0x000fe20003800200 */
[----:B------:R-:W-:Y:S02]  /*07e0*/  SHF.R.U32.HI R0, RZ, 0x17, R3 ;  /* 0x00000017ff007819 */ /* 0x000fe40000011603 */
[----:B------:R-:W-:Y:S02]  /*07f0*/  LOP3.LUT R5, R5, 0xff, RZ, 0xc0, !PT ;  /* 0x000000ff05057812 */ /* 0x000fe400078ec0ff */
[----:B------:R-:W-:-:S03]  /*0800*/  LOP3.LUT R10, R0, 0xff, RZ, 0xc0, !PT ;  /* 0x000000ff000a7812 */ /* 0x000fc600078ec0ff */
[----:B------:R-:W-:Y:S02]  /*0810*/  VIADD R8, R5, 0xffffffff ;  /* 0xffffffff05087836 */ /* 0x000fe40000000000 */
[----:B------:R-:W-:-:S03]  /*0820*/  VIADD R9, R10, 0xffffffff ;  /* 0xffffffff0a097836 */ /* 0x000fc60000000000 */
[----:B------:R-:W-:-:S04]  /*0830*/  ISETP.GT.U32.AND P0, PT, R8, 0xfd, PT ;  /* 0x000000fd0800780c */ /* 0x000fc80003f04070 */
[----:B------:R-:W-:-:S13]  /*0840*/  ISETP.GT.U32.OR P0, PT, R9, 0xfd, P0 ;  /* 0x000000fd0900780c */ /* 0x000fda0000704470 */
[----:B------:R-:W-:Y:S01]  /*0850*/  @!P0 IMAD.MOV.U32 R7, RZ, RZ, RZ ;  /* 0x000000ffff078224 */ /* 0x000fe200078e00ff */
[----:B------:R-:W-:Y:S06]  /*0860*/  @!P0 BRA `(.L_x_27) ;  /* 0x0000000000608947 */ /* 0x000fec0003800000 */
[----:B------:R-:W-:Y:S01]  /*0870*/  FSETP.GTU.FTZ.AND P0, PT, |R3|, +INF , PT ;  /* 0x7f8000000300780b */ /* 0x000fe20003f1c200 */
[----:B------:R-:W-:Y:S01]  /*0880*/  IMAD.MOV.U32 R0, RZ, RZ, R6 ;  /* 0x000000ffff007224 */ /* 0x000fe200078e0006 */
[----:B------:R-:W-:-:S04]  /*0890*/  FSETP.GTU.FTZ.AND P1, PT, |R6|, +INF , PT ;  /* 0x7f8000000600780b */ /* 0x000fc80003f3c200 */
[----:B------:R-:W-:-:S13]  /*08a0*/  PLOP3.LUT P0, PT, P0, P1, PT, 0xf8, 0x8f ;  /* 0x00000000008f781c */ /* 0x000fda0000703f70 */
[----:B------:R-:W-:Y:S05]  /*08b0*/  @P0 BRA `(.L_x_28) ;  /* 0x00000004004c0947 */ /* 0x000fea0003800000 */
[----:B------:R-:W-:-:S13]  /*08c0*/  LOP3.LUT P0, RZ, R6, 0x7fffffff, R3, 0xc8, !PT ;  /* 0x7fffffff06ff7812 */ /* 0x000fda000780c803 */
[----:B------:R-:W-:Y:S05]  /*08d0*/  @!P0 BRA `(.L_x_29) ;  /* 0x00000004003c8947 */ /* 0x000fea0003800000 */
[C---:B------:R-:W-:Y:S02]  /*08e0*/  FSETP.NEU.FTZ.AND P2, PT, |R3|.reuse, +INF , PT ;  /* 0x7f8000000300780b */ /* 0x040fe40003f5d200 */
[----:B------:R-:W-:Y:S02]  /*08f0*/  FSETP.NEU.FTZ.AND P1, PT, |R0|, +INF , PT ;  /* 0x7f8000000000780b */ /* 0x000fe40003f3d200 */
[----:B------:R-:W-:-:S11]  /*0900*/  FSETP.NEU.FTZ.AND P0, PT, |R3|, +INF , PT ;  /* 0x7f8000000300780b */ /* 0x000fd60003f1d200 */
[----:B------:R-:W-:Y:S05]  /*0910*/  @!P1 BRA !P2, `(.L_x_29) ;  /* 0x00000004002c9947 */ /* 0x000fea0005000000 */
[----:B------:R-:W-:-:S04]  /*0920*/  LOP3.LUT P2, RZ, R3, 0x7fffffff, RZ, 0xc0, !PT ;  /* 0x7fffffff03ff7812 */ /* 0x000fc8000784c0ff */
[----:B------:R-:W-:-:S13]  /*0930*/  PLOP3.LUT P1, PT, P1, P2, PT, 0x2f, 0xf2 ;  /* 0x0000000000f2781c */ /* 0x000fda0000f24577 */
[----:B------:R-:W-:Y:S05]  /*0940*/  @P1 BRA `(.L_x_30) ;  /* 0x0000000400181947 */ /* 0x000fea0003800000 */
[----:B------:R-:W-:-:S04]  /*0950*/  LOP3.LUT P1, RZ, R6, 0x7fffffff, RZ, 0xc0, !PT ;  /* 0x7fffffff06ff7812 */ /* 0x000fc8000782c0ff */
[----:B------:R-:W-:-:S13]  /*0960*/  PLOP3.LUT P0, PT, P0, P1, PT, 0x2f, 0xf2 ;  /* 0x0000000000f2781c */ /* 0x000fda0000702577 */
[----:B------:R-:W-:Y:S05]  /*0970*/  @P0 BRA `(.L_x_31) ;  /* 0x0000000400000947 */ /* 0x000fea0003800000 */
[----:B------:R-:W-:Y:S02]  /*0980*/  ISETP.GE.AND P0, PT, R9, RZ, PT ;  /* 0x000000ff0900720c */ /* 0x000fe40003f06270 */
[----:B------:R-:W-:-:S11]  /*0990*/  ISETP.GE.AND P1, PT, R8, RZ, PT ;  /* 0x000000ff0800720c */ /* 0x000fd60003f26270 */
[----:B------:R-:W-:Y:S02]  /*09a0*/  @P0 IMAD.MOV.U32 R7, RZ, RZ, RZ ;  /* 0x000000ffff070224 */ /* 0x000fe400078e00ff */
[----:B------:R-:W-:Y:S01]  /*09b0*/  @!P0 FFMA R3, R3, 1.84467440737095516160e+19, RZ ;  /* 0x5f80000003038823 */ /* 0x000fe200000000ff */
[----:B------:R-:W-:Y:S02]  /*09c0*/  @!P0 IMAD.MOV.U32 R7, RZ, RZ, -0x40 ;  /* 0xffffffc0ff078424 */ /* 0x000fe400078e00ff */
[----:B------:R-:W-:Y:S02]  /*09d0*/  @!P1 FFMA R6, R0, 1.84467440737095516160e+19, RZ ;  /* 0x5f80000000069823 */ /* 0x000fe400000000ff */
[----:B------:R-:W-:-:S07]  /*09e0*/  @!P1 VIADD R7, R7, 0x40 ;  /* 0x0000004007079836 */ /* 0x000fce0000000000 */
.L_x_27:
[----:B------:R-:W-:Y:S01]  /*09f0*/  LEA R9, R5, 0xc0800000, 0x17 ;  /* 0xc080000005097811 */ /* 0x000fe200078eb8ff */
[----:B------:R-:W-:Y:S04]  /*0a00*/  BSSY.RECONVERGENT B2, `(.L_x_32) ;  /* 0x0000036000027945 */ /* 0x000fe80003800200 */
[----:B------:R-:W-:Y:S02]  /*0a10*/  IMAD.IADD R9, R6, 0x1, -R9 ;  /* 0x0000000106097824 */ /* 0x000fe400078e0a09 */
[----:B------:R-:W-:Y:S02]  /*0a20*/  VIADD R6, R10, 0xffffff81 ;  /* 0xffffff810a067836 */ /* 0x000fe40000000000 */
[----:B------:R-:W0:Y:S01]  /*0a30*/  MUFU.RCP R8, R9 ;  /* 0x0000000900087308 */ /* 0x000e220000001000 */
[----:B------:R-:W-:Y:S01]  /*0a40*/  FADD.FTZ R11, -R9, -RZ ;  /* 0x800000ff090b7221 */ /* 0x000fe20000010100 */
[C---:B------:R-:W-:Y:S01]  /*0a50*/  IMAD R0, R6.reuse, -0x800000, R3 ;  /* 0xff80000006007824 */ /* 0x040fe200078e0203 */
[----:B------:R-:W-:-:S05]  /*0a60*/  IADD3 R6, PT, PT, R6, 0x7f, -R5 ;  /* 0x0000007f06067810 */ /* 0x000fca0007ffe805 */
[----:B------:R-:W-:Y:S02]  /*0a70*/  IMAD.IADD R6, R6, 0x1, R7 ;  /* 0x0000000106067824 */ /* 0x000fe400078e0207 */
[----:B0-----:R-:W-:-:S04]  /*0a80*/  FFMA R13, R8, R11, 1 ;  /* 0x3f800000080d7423 */ /* 0x001fc8000000000b */
[----:B------:R-:W-:-:S04]  /*0a90*/  FFMA R10, R8, R13, R8 ;  /* 0x0000000d080a7223 */ /* 0x000fc80000000008 */
[----:B------:R-:W-:-:S04]  /*0aa0*/  FFMA R3, R0, R10, RZ ;  /* 0x0000000a00037223 */ /* 0x000fc800000000ff */
[----:B------:R-:W-:-:S04]  /*0ab0*/  FFMA R8, R11, R3, R0 ;  /* 0x000000030b087223 */ /* 0x000fc80000000000 */
[----:B------:R-:W-:-:S04]  /*0ac0*/  FFMA R13, R10, R8, R3 ;  /* 0x000000080a0d7223 */ /* 0x000fc80000000003 */
[----:B------:R-:W-:-:S04]  /*0ad0*/  FFMA R8, R11, R13, R0 ;  /* 0x0000000d0b087223 */ /* 0x000fc80000000000 */
[----:B------:R-:W-:-:S05]  /*0ae0*/  FFMA R0, R10, R8, R13 ;  /* 0x000000080a007223 */ /* 0x000fca000000000d */
[----:B------:R-:W-:-:S04]  /*0af0*/  SHF.R.U32.HI R3, RZ, 0x17, R0 ;  /* 0x00000017ff037819 */ /* 0x000fc80000011600 */
[----:B------:R-:W-:-:S05]  /*0b00*/  LOP3.LUT R3, R3, 0xff, RZ, 0xc0, !PT ;  /* 0x000000ff03037812 */ /* 0x000fca00078ec0ff */
[----:B------:R-:W-:-:S04]  /*0b10*/  IMAD.IADD R7, R3, 0x1, R6 ;  /* 0x0000000103077824 */ /* 0x000fc800078e0206 */
[----:B------:R-:W-:-:S05]  /*0b20*/  VIADD R3, R7, 0xffffffff ;  /* 0xffffffff07037836 */ /* 0x000fca0000000000 */
[----:B------:R-:W-:-:S13]  /*0b30*/  ISETP.GE.U32.AND P0, PT, R3, 0xfe, PT ;  /* 0x000000fe0300780c */ /* 0x000fda0003f06070 */
[----:B------:R-:W-:Y:S05]  /*0b40*/  @!P0 BRA `(.L_x_33) ;  /* 0x0000000000808947 */ /* 0x000fea0003800000 */
[----:B------:R-:W-:-:S13]  /*0b50*/  ISETP.GT.AND P0, PT, R7, 0xfe, PT ;  /* 0x000000fe0700780c */ /* 0x000fda0003f04270 */
[----:B------:R-:W-:Y:S05]  /*0b60*/  @P0 BRA `(.L_x_34) ;  /* 0x00000000006c0947 */ /* 0x000fea0003800000 */
[----:B------:R-:W-:-:S13]  /*0b70*/  ISETP.GE.AND P0, PT, R7, 0x1, PT ;  /* 0x000000010700780c */ /* 0x000fda0003f06270 */
[----:B------:R-:W-:Y:S05]  /*0b80*/  @P0 BRA `(.L_x_35) ;  /* 0x0000000000740947 */ /* 0x000fea0003800000 */
[----:B------:R-:W-:Y:S02]  /*0b90*/  ISETP.GE.AND P0, PT, R7, -0x18, PT ;  /* 0xffffffe80700780c */ /* 0x000fe40003f06270 */
[----:B------:R-:W-:-:S11]  /*0ba0*/  LOP3.LUT R0, R0, 0x80000000, RZ, 0xc0, !PT ;  /* 0x8000000000007812 */ /* 0x000fd600078ec0ff */
[----:B------:R-:W-:Y:S05]  /*0bb0*/  @!P0 BRA `(.L_x_35) ;  /* 0x0000000000688947 */ /* 0x000fea0003800000 */
[CCC-:B------:R-:W-:Y:S01]  /*0bc0*/  FFMA.RZ R3, R10.reuse, R8.reuse, R13.reuse ;  /* 0x000000080a037223 */ /* 0x1c0fe2000000c00d */
[CCC-:B------:R-:W-:Y:S01]  /*0bd0*/  FFMA.RM R6, R10.reuse, R8.reuse, R13.reuse ;  /* 0x000000080a067223 */ /* 0x1c0fe2000000400d */
[C---:B------:R-:W-:Y:S02]  /*0be0*/  ISETP.NE.AND P2, PT, R7.reuse, RZ, PT ;  /* 0x000000ff0700720c */ /* 0x040fe40003f45270 */
[----:B------:R-:W-:Y:S02]  /*0bf0*/  ISETP.NE.AND P1, PT, R7, RZ, PT ;  /* 0x000000ff0700720c */ /* 0x000fe40003f25270 */
[----:B------:R-:W-:Y:S01]  /*0c00*/  LOP3.LUT R5, R3, 0x7fffff, RZ, 0xc0, !PT ;  /* 0x007fffff03057812 */ /* 0x000fe200078ec0ff */
[----:B------:R-:W-:Y:S01]  /*0c10*/  FFMA.RP R3, R10, R8, R13 ;  /* 0x000000080a037223 */ /* 0x000fe2000000800d */
[----:B------:R-:W-:Y:S02]  /*0c20*/  VIADD R8, R7, 0x20 ;  /* 0x0000002007087836 */ /* 0x000fe40000000000 */
[----:B------:R-:W-:Y:S01]  /*0c30*/  LOP3.LUT R5, R5, 0x800000, RZ, 0xfc, !PT ;  /* 0x0080000005057812 */ /* 0x000fe200078efcff */
[----:B------:R-:W-:Y:S01]  /*0c40*/  IMAD.MOV R7, RZ, RZ, -R7 ;  /* 0x000000ffff077224 */ /* 0x000fe200078e0a07 */
[----:B------:R-:W-:-:S02]  /*0c50*/  FSETP.NEU.FTZ.AND P0, PT, R3, R6, PT ;  /* 0x000000060300720b */ /* 0x000fc40003f1d000 */
[----:B------:R-:W-:Y:S02]  /*0c60*/  SHF.L.U32 R8, R5, R8, RZ ;  /* 0x0000000805087219 */ /* 0x000fe400000006ff */
[----:B------:R-:W-:Y:S02]  /*0c70*/  SEL R6, R7, RZ, P2 ;  /* 0x000000ff07067207 */ /* 0x000fe40001000000 */
[----:B------:R-:W-:Y:S02]  /*0c80*/  ISETP.NE.AND P1, PT, R8, RZ, P1 ;  /* 0x000000ff0800720c */ /* 0x000fe40000f25270 */
[----:B------:R-:W-:Y:S02]  /*0c90*/  SHF.R.U32.HI R6, RZ, R6, R5 ;  /* 0x00000006ff067219 */ /* 0x000fe40000011605 */
[----:B------:R-:W-:Y:S02]  /*0ca0*/  PLOP3.LUT P0, PT, P0, P1, PT, 0xf8, 0x8f ;  /* 0x00000000008f781c */ /* 0x000fe40000703f70 */
[----:B------:R-:W-:-:S02]  /*0cb0*/  SHF.R.U32.HI R8, RZ, 0x1, R6 ;  /* 0x00000001ff087819 */ /* 0x000fc40000011606 */
[----:B------:R-:W-:-:S04]  /*0cc0*/  SEL R3, RZ, 0x1, !P0 ;  /* 0x00000001ff037807 */ /* 0x000fc80004000000 */
[----:B------:R-:W-:-:S04]  /*0cd0*/  LOP3.LUT R3, R3, 0x1, R8, 0xf8, !PT ;  /* 0x0000000103037812 */ /* 0x000fc800078ef808 */
[----:B------:R-:W-:-:S05]  /*0ce0*/  LOP3.LUT R3, R3, R6, RZ, 0xc0, !PT ;  /* 0x0000000603037212 */ /* 0x000fca00078ec0ff */
[----:B------:R-:W-:-:S05]  /*0cf0*/  IMAD.IADD R3, R8, 0x1, R3 ;  /* 0x0000000108037824 */ /* 0x000fca00078e0203 */
[----:B------:R-:W-:Y:S01]  /*0d00*/  LOP3.LUT R0, R3, R0, RZ, 0xfc, !PT ;  /* 0x0000000003007212 */ /* 0x000fe200078efcff */
[----:B------:R-:W-:Y:S06]  /*0d10*/  BRA `(.L_x_35) ;  /* 0x0000000000107947 */ /* 0x000fec0003800000 */
.L_x_34:
[----:B------:R-:W-:-:S04]  /*0d20*/  LOP3.LUT R0, R0, 0x80000000, RZ, 0xc0, !PT ;  /* 0x8000000000007812 */ /* 0x000fc800078ec0ff */
[----:B------:R-:W-:Y:S01]  /*0d30*/  LOP3.LUT R0, R0, 0x7f800000, RZ, 0xfc, !PT ;  /* 0x7f80000000007812 */ /* 0x000fe200078efcff */
[----:B------:R-:W-:Y:S06]  /*0d40*/  BRA `(.L_x_35) ;  /* 0x0000000000047947 */ /* 0x000fec0003800000 */
.L_x_33:
[----:B------:R-:W-:-:S07]  /*0d50*/  IMAD R0, R6, 0x800000, R0 ;  /* 0x0080000006007824 */ /* 0x000fce00078e0200 */
.L_x_35:
[----:B------:R-:W-:Y:S05]  /*0d60*/  BSYNC.RECONVERGENT B2 ;  /* 0x0000000000027941 */ /* 0x000fea0003800200 */
.L_x_32:
[----:B------:R-:W-:Y:S05]  /*0d70*/  BRA `(.L_x_36) ;  /* 0x0000000000207947 */ /* 0x000fea0003800000 */
.L_x_31:
[----:B------:R-:W-:-:S04]  /*0d80*/  LOP3.LUT R0, R6, 0x80000000, R3, 0x48, !PT ;  /* 0x8000000006007812 */ /* 0x000fc800078e4803 */
[----:B------:R-:W-:Y:S01]  /*0d90*/  LOP3.LUT R0, R0, 0x7f800000, RZ, 0xfc, !PT ;  /* 0x7f80000000007812 */ /* 0x000fe200078efcff */
[----:B------:R-:W-:Y:S06]  /*0da0*/  BRA `(.L_x_36) ;  /* 0x0000000000147947 */ /* 0x000fec0003800000 */
.L_x_30:
[----:B------:R-:W-:Y:S01]  /*0db0*/  LOP3.LUT R0, R6, 0x80000000, R3, 0x48, !PT ;  /* 0x8000000006007812 */ /* 0x000fe200078e4803 */
[----:B------:R-:W-:Y:S06]  /*0dc0*/  BRA `(.L_x_36) ;  /* 0x00000000000c7947 */ /* 0x000fec0003800000 */
.L_x_29:
[----:B------:R-:W0:Y:S01]  /*0dd0*/  MUFU.RSQ R0, -QNAN ;  /* 0xffc0000000007908 */ /* 0x000e220000001400 */
[----:B------:R-:W-:Y:S05]  /*0de0*/  BRA `(.L_x_36) ;  /* 0x0000000000047947 */ /* 0x000fea0003800000 */
.L_x_28:
[----:B------:R-:W-:-:S07]  /*0df0*/  FADD.FTZ R0, R3, R0 ;  /* 0x0000000003007221 */ /* 0x000fce0000010000 */
.L_x_36:
[----:B------:R-:W-:Y:S05]  /*0e00*/  BSYNC.RECONVERGENT B1 ;  /* 0x0000000000017941 */ /* 0x000fea0003800200 */
.L_x_26:
[----:B------:R-:W-:-:S04]  /*0e10*/  IMAD.MOV.U32 R5, RZ, RZ, 0x0 ;  /* 0x00000000ff057424 */ /* 0x000fc800078e00ff */
[----:B0-----:R-:W-:Y:S05]  /*0e20*/  RET.REL.NODEC R4 `(_Z8compute2PKiPfii) ;  /* 0xfffffff004747950 */ /* 0x001fea0003c3ffff */
.L_x_37:
        /* <DEDUP_REMOVED lines=13> */
.L_x_59:


//--------------------- .text._Z7computePKiPfii   --------------------------
	.section	.text._Z7computePKiPfii,"ax",@progbits
	.align	128
        .global         _Z7computePKiPfii
        .type           _Z7computePKiPfii,@function
        .size           _Z7computePKiPfii,(.L_x_60 - _Z7computePKiPfii)
        .other          _Z7computePKiPfii,@"STO_CUDA_ENTRY STV_DEFAULT"
_Z7computePKiPfii:
.text._Z7computePKiPfii:
[----:B------:R-:W-:Y:S01]  /*0000*/  LDC R1, c[0x0][0x37c] ;  /* 0x0000df00ff017b82 */ /* 0x000fe20000000800 */
[----:B------:R-:W0:Y:S07]  /*0010*/  S2R R5, SR_TID.X ;  /* 0x0000000000057919 */ /* 0x000e2e0000002100 */
[----:B------:R-:W0:Y:S08]  /*0020*/  S2UR UR4, SR_CTAID.X ;  /* 0x00000000000479c3 */ /* 0x000e300000002500 */
[----:B------:R-:W0:Y:S08]  /*0030*/  LDC R2, c[0x0][0x360] ;  /* 0x0000d800ff027b82 */ /* 0x000e300000000800 */
[----:B------:R-:W1:Y:S01]  /*0040*/  LDC R3, c[0x0][0x394] ;  /* 0x0000e500ff037b82 */ /* 0x000e620000000800 */
[----:B0-----:R-:W-:-:S05]  /*0050*/  IMAD R2, R2, UR4, R5 ;  /* 0x0000000402027c24 */ /* 0x001fca000f8e0205 */
[----:B-1----:R-:W-:-:S13]  /*0060*/  ISETP.GE.AND P0, PT, R2, R3, PT ;  /* 0x000000030200720c */ /* 0x002fda0003f06270 */
[----:B------:R-:W-:Y:S05]  /*0070*/  @P0 EXIT ;  /* 0x000000000000094d */ /* 0x000fea0003800000 */
[----:B------:R-:W0:Y:S01]  /*0080*/  LDCU UR7, c[0x0][0x390] ;  /* 0x00007200ff0777ac */ /* 0x000e220008000800 */
[----:B------:R-:W-:Y:S01]  /*0090*/  IMAD.MOV.U32 R5, RZ, RZ, RZ ;  /* 0x000000ffff057224 */ /* 0x000fe200078e00ff */
[----:B------:R-:W1:Y:S01]  /*00a0*/  LDCU.64 UR8, c[0x0][0x358] ;  /* 0x00006b00ff0877ac */ /* 0x000e620008000a00 */
[----:B0-----:R-:W-:-:S09]  /*00b0*/  UISETP.GE.AND UP0, UPT, UR7, 0x1, UPT ;  /* 0x000000010700788c */ /* 0x001fd2000bf06270 */
[----:B-1----:R-:W-:Y:S05]  /*00c0*/  BRA.U !UP0, `(.L_x_38) ;  /* 0x0000000508c47547 */ /* 0x002fea000b800000 */
[----:B------:R-:W-:Y:S01]  /*00d0*/  UISETP.GE.U32.AND UP1, UPT, UR7, 0x10, UPT ;  /* 0x000000100700788c */ /* 0x000fe2000bf26070 */
[----:B------:R-:W-:Y:S01]  /*00e0*/  IMAD.MOV.U32 R26, RZ, RZ, RZ ;  /* 0x000000ffff1a7224 */ /* 0x000fe200078e00ff */
[----:B------:R-:W-:Y:S01]  /*00f0*/  ULOP3.LUT UR5, UR7, 0xf, URZ, 0xc0, !UPT ;  /* 0x0000000f07057892 */ /* 0x000fe2000f8ec0ff */
[----:B------:R-:W-:-:S03]  /*0100*/  UMOV UR4, URZ ;  /* 0x000000ff00047c82 */ /* 0x000fc60008000000 */
[----:B------:R-:W-:-:S03]  /*0110*/  UISETP.NE.AND UP0, UPT, UR5, URZ, UPT ;  /* 0x000000ff0500728c */ /* 0x000fc6000bf05270 */
[----:B------:R-:W-:Y:S08]  /*0120*/  BRA.U !UP1, `(.L_x_39) ;  /* 0x0000000109c47547 */ /* 0x000ff0000b800000 */
[----:B------:R-:W-:Y:S01]  /*0130*/  ULOP3.LUT UR4, UR7, 0x7ffffff0, URZ, 0xc0, !UPT ;  /* 0x7ffffff007047892 */ /* 0x000fe2000f8ec0ff */
[----:B------:R-:W-:Y:S01]  /*0140*/  IMAD.MOV.U32 R26, RZ, RZ, RZ ;  /* 0x000000ffff1a7224 */ /* 0x000fe200078e00ff */
[----:B------:R-:W-:Y:S02]  /*0150*/  MOV R0, R2 ;  /* 0x0000000200007202 */ /* 0x000fe40000000f00 */
[----:B------:R-:W-:-:S12]  /*0160*/  UIADD3 UR6, UPT, UPT, -UR4, URZ, URZ ;  /* 0x000000ff04067290 */ /* 0x000fd8000fffe1ff */
.L_x_40:
[----:B------:R-:W0:Y:S02]  /*0170*/  LDC.64 R18, c[0x0][0x380] ;  /* 0x0000e000ff127b82 */ /* 0x000e240000000a00 */
[----:B0-----:R-:W-:-:S05]  /*0180*/  IMAD.WIDE R18, R0, 0x4, R18 ;  /* 0x0000000400127825 */ /* 0x001fca00078e0212 */
[----:B------:R0:W2:Y:S01]  /*0190*/  LDG.E R27, desc[UR8][R18.64] ;  /* 0x00000008121b7981 */ /* 0x0000a2000c1e1900 */
[----:B------:R-:W-:-:S04]  /*01a0*/  IMAD.WIDE R20, R3, 0x4, R18 ;  /* 0x0000000403147825 */ /* 0x000fc800078e0212 */
[C---:B------:R-:W-:Y:S02]  /*01b0*/  IMAD.WIDE R22, R3.reuse, 0x4, R20 ;  /* 0x0000000403167825 */ /* 0x040fe400078e0214 */
[----:B------:R-:W2:Y:S02]  /*01c0*/  LDG.E R20, desc[UR8][R20.64] ;  /* 0x0000000814147981 */ /* 0x000ea4000c1e1900 */
[C---:B------:R-:W-:Y:S02]  /*01d0*/  IMAD.WIDE R4, R3.reuse, 0x4, R22 ;  /* 0x0000000403047825 */ /* 0x040fe400078e0216 */
[----:B------:R-:W3:Y:S02]  /*01e0*/  LDG.E R22, desc[UR8][R22.64] ;  /* 0x0000000816167981 */ /* 0x000ee4000c1e1900 */
[C---:B------:R-:W-:Y:S02]  /*01f0*/  IMAD.WIDE R6, R3.reuse, 0x4, R4 ;  /* 0x0000000403067825 */ /* 0x040fe400078e0204 */
[----:B------:R1:W3:Y:S02]  /*0200*/  LDG.E R21, desc[UR8][R4.64] ;  /* 0x0000000804157981 */ /* 0x0002e4000c1e1900 */
[----:B------:R-:W-:-:S02]  /*0210*/  IMAD.WIDE R8, R3, 0x4, R6 ;  /* 0x0000000403087825 */ /* 0x000fc400078e0206 */
[----:B------:R-:W4:Y:S02]  /*0220*/  LDG.E R6, desc[UR8][R6.64] ;  /* 0x0000000806067981 */ /* 0x000f24000c1e1900 */
[----:B------:R-:W-:-:S04]  /*0230*/  IMAD.WIDE R10, R3, 0x4, R8 ;  /* 0x00000004030a7825 */ /* 0x000fc800078e0208 */
[C---:B------:R-:W-:Y:S01]  /*0240*/  IMAD.WIDE R12, R3.reuse, 0x4, R10 ;  /* 0x00000004030c7825 */ /* 0x040fe200078e020a */
[----:B------:R5:W4:Y:S04]  /*0250*/  LDG.E R7, desc[UR8][R8.64] ;  /* 0x0000000808077981 */ /* 0x000b28000c1e1900 */
[----:B------:R-:W4:Y:S01]  /*0260*/  LDG.E R10, desc[UR8][R10.64] ;  /* 0x000000080a0a7981 */ /* 0x000f22000c1e1900 */
[----:B------:R-:W-:-:S03]  /*0270*/  IMAD.WIDE R14, R3, 0x4, R12 ;  /* 0x00000004030e7825 */ /* 0x000fc600078e020c */
[----:B------:R-:W4:Y:S01]  /*0280*/  LDG.E R13, desc[UR8][R12.64] ;  /* 0x000000080c0d7981 */ /* 0x000f22000c1e1900 */
[----:B------:R-:W-:-:S03]  /*0290*/  IMAD.WIDE R16, R3, 0x4, R14 ;  /* 0x0000000403107825 */ /* 0x000fc600078e020e */
[----:B------:R-:W4:Y:S01]  /*02a0*/  LDG.E R14, desc[UR8][R14.64] ;  /* 0x000000080e0e7981 */ /* 0x000f22000c1e1900 */
[----:B0-----:R-:W-:-:S03]  /*02b0*/  IMAD.WIDE R18, R3, 0x4, R16 ;  /* 0x0000000403127825 */ /* 0x001fc600078e0210 */
[----:B------:R-:W4:Y:S01]  /*02c0*/  LDG.E R17, desc[UR8][R16.64] ;  /* 0x0000000810117981 */ /* 0x000f22000c1e1900 */
[----:B------:R-:W-:-:S03]  /*02d0*/  IMAD.WIDE R24, R3, 0x4, R18 ;  /* 0x0000000403187825 */ /* 0x000fc600078e0212 */
[----:B------:R-:W4:Y:S01]  /*02e0*/  LDG.E R18, desc[UR8][R18.64] ;  /* 0x0000000812127981 */ /* 0x000f22000c1e1900 */
[----:B------:R-:W-:-:S03]  /*02f0*/  IMAD.WIDE R28, R3, 0x4, R24 ;  /* 0x00000004031c7825 */ /* 0x000fc600078e0218 */
[----:B------:R-:W4:Y:S01]  /*0300*/  LDG.E R25, desc[UR8][R24.64] ;  /* 0x0000000818197981 */ /* 0x000f22000c1e1900 */
[----:B-1----:R-:W-:-:S03]  /*0310*/  IMAD.WIDE R4, R3, 0x4, R28 ;  /* 0x0000000403047825 */ /* 0x002fc600078e021c */
[----:B------:R-:W4:Y:S01]  /*0320*/  LDG.E R28, desc[UR8][R28.64] ;  /* 0x000000081c1c7981 */ /* 0x000f22000c1e1900 */
[----:B-----5:R-:W-:-:S03]  /*0330*/  IMAD.WIDE R8, R3, 0x4, R4 ;  /* 0x0000000403087825 */ /* 0x020fc600078e0204 */
[----:B------:R0:W5:Y:S02]  /*0340*/  LDG.E R23, desc[UR8][R4.64] ;  /* 0x0000000804177981 */ /* 0x000164000c1e1900 */
[----:B0-----:R-:W-:Y:S02]  /*0350*/  IMAD.WIDE R4, R3, 0x4, R8 ;  /* 0x0000000403047825 */ /* 0x001fe400078e0208 */
[----:B------:R-:W5:Y:S04]  /*0360*/  LDG.E R9, desc[UR8][R8.64] ;  /* 0x0000000808097981 */ /* 0x000f68000c1e1900 */
[----:B------:R-:W5:Y:S01]  /*0370*/  LDG.E R11, desc[UR8][R4.64] ;  /* 0x00000008040b7981 */ /* 0x000f62000c1e1900 */
[----:B------:R-:W-:-:S04]  /*0380*/  UIADD3 UR6, UPT, UPT, UR6, 0x10, URZ ;  /* 0x0000001006067890 */ /* 0x000fc8000fffe0ff */
[----:B------:R-:W-:Y:S01]  /*0390*/  UISETP.NE.AND UP1, UPT, UR6, URZ, UPT ;  /* 0x000000ff0600728c */ /* 0x000fe2000bf25270 */
[----:B------:R-:W-:Y:S01]  /*03a0*/  IMAD R0, R3, 0x10, R0 ;  /* 0x0000001003007824 */ /* 0x000fe200078e0200 */
[----:B--2---:R-:W-:-:S04]  /*03b0*/  IADD3 R20, PT, PT, R20, R27, R26 ;  /* 0x0000001b14147210 */ /* 0x004fc80007ffe01a */
[----:B---3--:R-:W-:-:S04]  /*03c0*/  IADD3 R20, PT, PT, R21, R22, R20 ;  /* 0x0000001615147210 */ /* 0x008fc80007ffe014 */
[----:B----4-:R-:W-:-:S04]  /*03d0*/  IADD3 R6, PT, PT, R7, R6, R20 ;  /* 0x0000000607067210 */ /* 0x010fc80007ffe014 */
[----:B------:R-:W-:-:S04]  /*03e0*/  IADD3 R6, PT, PT, R13, R10, R6 ;  /* 0x0000000a0d067210 */ /* 0x000fc80007ffe006 */
[----:B------:R-:W-:-:S04]  /*03f0*/  IADD3 R6, PT, PT, R17, R14, R6 ;  /* 0x0000000e11067210 */ /* 0x000fc80007ffe006 */
[----:B------:R-:W-:-:S04]  /*0400*/  IADD3 R6, PT, PT, R25, R18, R6 ;  /* 0x0000001219067210 */ /* 0x000fc80007ffe006 */
[----:B-----5:R-:W-:-:S04]  /*0410*/  IADD3 R6, PT, PT, R23, R28, R6 ;  /* 0x0000001c17067210 */ /* 0x020fc80007ffe006 */
[----:B------:R-:W-:Y:S01]  /*0420*/  IADD3 R26, PT, PT, R11, R9, R6 ;  /* 0x000000090b1a7210 */ /* 0x000fe20007ffe006 */
[----:B------:R-:W-:Y:S06]  /*0430*/  BRA.U UP1, `(.L_x_40) ;  /* 0xfffffffd014c7547 */ /* 0x000fec000b83ffff */
.L_x_39:
[----:B------:R-:W-:Y:S05]  /*0440*/  BRA.U !UP0, `(.L_x_41) ;  /* 0x0000000108e07547 */ /* 0x000fea000b800000 */
[----:B------:R-:W-:Y:S02]  /*0450*/  UISETP.GE.U32.AND UP0, UPT, UR5, 0x8, UPT ;  /* 0x000000080500788c */ /* 0x000fe4000bf06070 */
[----:B------:R-:W-:-:S04]  /*0460*/  ULOP3.LUT UR6, UR7, 0x7, URZ, 0xc0, !UPT ;  /* 0x0000000707067892 */ /* 0x000fc8000f8ec0ff */
[----:B------:R-:W-:-:S03]  /*0470*/  UISETP.NE.AND UP1, UPT, UR6, URZ, UPT ;  /* 0x000000ff0600728c */ /* 0x000fc6000bf25270 */
[----:B------:R-:W-:Y:S08]  /*0480*/  BRA.U !UP0, `(.L_x_42) ;  /* 0x00000001085c7547 */ /* 0x000ff0000b800000 */
[----:B------:R-:W0:Y:S01]  /*0490*/  LDC.64 R8, c[0x0][0x380] ;  /* 0x0000e000ff087b82 */ /* 0x000e220000000a00 */
[----:B------:R-:W-:-:S04]  /*04a0*/  IMAD R5, R3, UR4, R2 ;  /* 0x0000000403057c24 */ /* 0x000fc8000f8e0202 */
[----:B0-----:R-:W-:-:S04]  /*04b0*/  IMAD.WIDE R8, R5, 0x4, R8 ;  /* 0x0000000405087825 */ /* 0x001fc800078e0208 */
[C---:B------:R-:W-:Y:S02]  /*04c0*/  IMAD.WIDE R10, R3.reuse, 0x4, R8 ;  /* 0x00000004030a7825 */ /* 0x040fe400078e0208 */
[----:B------:R-:W2:Y:S02]  /*04d0*/  LDG.E R9, desc[UR8][R8.64] ;  /* 0x0000000808097981 */ /* 0x000ea4000c1e1900 */
[C---:B------:R-:W-:Y:S02]  /*04e0*/  IMAD.WIDE R12, R3.reuse, 0x4, R10 ;  /* 0x00000004030c7825 */ /* 0x040fe400078e020a */
[----:B------:R-:W2:Y:S02]  /*04f0*/  LDG.E R10, desc[UR8][R10.64] ;  /* 0x000000080a0a7981 */ /* 0x000ea4000c1e1900 */
[C---:B------:R-:W-:Y:S02]  /*0500*/  IMAD.WIDE R14, R3.reuse, 0x4, R12 ;  /* 0x00000004030e7825 */ /* 0x040fe400078e020c */
[----:B------:R-:W3:Y:S02]  /*0510*/  LDG.E R13, desc[UR8][R12.64] ;  /* 0x000000080c0d7981 */ /* 0x000ee4000c1e1900 */
[----:B------:R-:W-:-:S02]  /*0520*/  IMAD.WIDE R16, R3, 0x4, R14 ;  /* 0x0000000403107825 */ /* 0x000fc400078e020e */
[----:B------:R-:W3:Y:S02]  /*0530*/  LDG.E R14, desc[UR8][R14.64] ;  /* 0x000000080e0e7981 */ /* 0x000ee4000c1e1900 */
[C---:B------:R-:W-:Y:S02]  /*0540*/  IMAD.WIDE R4, R3.reuse, 0x4, R16 ;  /* 0x0000000403047825 */ /* 0x040fe400078e0210 */
[----:B------:R-:W4:Y:S02]  /*0550*/  LDG.E R17, desc[UR8][R16.64] ;  /* 0x0000000810117981 */ /* 0x000f24000c1e1900 */
[C---:B------:R-:W-:Y:S02]  /*0560*/  IMAD.WIDE R6, R3.reuse, 0x4, R4 ;  /* 0x0000000403067825 */ /* 0x040fe400078e0204 */
[----:B------:R-:W4:Y:S02]  /*0570*/  LDG.E R4, desc[UR8][R4.64] ;  /* 0x0000000804047981 */ /* 0x000f24000c1e1900 */
[----:B------:R-:W-:-:S02]  /*0580*/  IMAD.WIDE R18, R3, 0x4, R6 ;  /* 0x0000000403127825 */ /* 0x000fc400078e0206 */
[----:B------:R-:W5:Y:S04]  /*0590*/  LDG.E R7, desc[UR8][R6.64] ;  /* 0x0000000806077981 */ /* 0x000f68000c1e1900 */
[----:B------:R-:W5:Y:S01]  /*05a0*/  LDG.E R18, desc[UR8][R18.64] ;  /* 0x0000000812127981 */ /* 0x000f62000c1e1900 */
[----:B------:R-:W-:Y:S01]  /*05b0*/  UIADD3 UR4, UPT, UPT, UR4, 0x8, URZ ;  /* 0x0000000804047890 */ /* 0x000fe2000fffe0ff */
[----:B--2---:R-:W-:-:S04]  /*05c0*/  IADD3 R26, PT, PT, R10, R9, R26 ;  /* 0x000000090a1a7210 */ /* 0x004fc80007ffe01a */
[----:B---3--:R-:W-:-:S04]  /*05d0*/  IADD3 R26, PT, PT, R14, R13, R26 ;  /* 0x0000000d0e1a7210 */ /* 0x008fc80007ffe01a */
[----:B----4-:R-:W-:-:S04]  /*05e0*/  IADD3 R26, PT, PT, R4, R17, R26 ;  /* 0x00000011041a7210 */ /* 0x010fc80007ffe01a */
[----:B-----5:R-:W-:-:S07]  /*05f0*/  IADD3 R26, PT, PT, R18, R7, R26 ;  /* 0x00000007121a7210 */ /* 0x020fce0007ffe01a */
.L_x_42:
        /* <DEDUP_REMOVED lines=12> */
[----:B------:R-:W-:Y:S02]  /*06c0*/  IMAD.WIDE R10, R3, 0x4, R8 ;  /* 0x00000004030a7825 */ /* 0x000fe400078e0208 */
[----:B------:R-:W3:Y:S04]  /*06d0*/  LDG.E R9, desc[UR8][R8.64] ;  /* 0x0000000808097981 */ /* 0x000ee8000c1e1900 */
[----:B------:R-:W3:Y:S01]  /*06e0*/  LDG.E R10, desc[UR8][R10.64] ;  /* 0x000000080a0a7981 */ /* 0x000ee2000c1e1900 */
[----:B------:R-:W-:Y:S01]  /*06f0*/  UIADD3 UR4, UPT, UPT, UR4, 0x4, URZ ;  /* 0x0000000404047890 */ /* 0x000fe2000fffe0ff */
[----:B--2---:R-:W-:-:S04]  /*0700*/  IADD3 R26, PT, PT, R6, R5, R26 ;  /* 0x00000005061a7210 */ /* 0x004fc80007ffe01a */
[----:B---3--:R-:W-:-:S07]  /*0710*/  IADD3 R26, PT, PT, R10, R9, R26 ;  /* 0x000000090a1a7210 */ /* 0x008fce0007ffe01a */
.L_x_43:
[----:B------:R-:W-:Y:S05]  /*0720*/  BRA.U !UP1, `(.L_x_41) ;  /* 0x0000000109287547 */ /* 0x000fea000b800000 */
[----:B------:R-:W0:Y:S01]  /*0730*/  LDC.64 R6, c[0x0][0x380] ;  /* 0x0000e000ff067b82 */ /* 0x000e220000000a00 */
[----:B------:R-:W-:Y:S01]  /*0740*/  IMAD R0, R3, UR4, R2 ;  /* 0x0000000403007c24 */ /* 0x000fe2000f8e0202 */
[----:B------:R-:W-:-:S12]  /*0750*/  UIADD3 UR5, UPT, UPT, -UR5, URZ, URZ ;  /* 0x000000ff05057290 */ /* 0x000fd8000fffe1ff */
.L_x_44:
[----:B0-----:R-:W-:-:S06]  /*0760*/  IMAD.WIDE R4, R0, 0x4, R6 ;  /* 0x0000000400047825 */ /* 0x001fcc00078e0206 */
[----:B------:R-:W2:Y:S01]  /*0770*/  LDG.E R5, desc[UR8][R4.64] ;  /* 0x0000000804057981 */ /* 0x000ea2000c1e1900 */
[----:B------:R-:W-:Y:S01]  /*0780*/  UIADD3 UR5, UPT, UPT, UR5, 0x1, URZ ;  /* 0x0000000105057890 */ /* 0x000fe2000fffe0ff */
[----:B------:R-:W-:-:S03]  /*0790*/  IMAD.IADD R0, R0, 0x1, R3 ;  /* 0x0000000100007824 */ /* 0x000fc600078e0203 */
[----:B------:R-:W-:Y:S01]  /*07a0*/  UISETP.NE.AND UP0, UPT, UR5, URZ, UPT ;  /* 0x000000ff0500728c */ /* 0x000fe2000bf05270 */
[----:B--2---:R-:W-:-:S08]  /*07b0*/  IADD3 R26, PT, PT, R5, R26, RZ ;  /* 0x0000001a051a7210 */ /* 0x004fd00007ffe0ff */
[----:B------:R-:W-:Y:S05]  /*07c0*/  BRA.U UP0, `(.L_x_44) ;  /* 0xfffffffd00e47547 */ /* 0x000fea000b83ffff */
.L_x_41:
[----:B------:R-:W-:-:S07]  /*07d0*/  I2FP.F32.S32 R5, R26 ;  /* 0x0000001a00057245 */ /* 0x000fce0000201400 */
.L_x_38:
        /* <DEDUP_REMOVED lines=10> */
[----:B------:R-:W-:Y:S01]  /*0880*/  IMAD.MOV.U32 R3, RZ, RZ, R5 ;  /* 0x000000ffff037224 */ /* 0x000fe200078e0005 */
[----:B------:R-:W-:-:S07]  /*0890*/  MOV R4, 0x8b0 ;  /* 0x000008b000047802 */ /* 0x000fce0000000f00 */
[----:B------:R-:W-:Y:S05]  /*08a0*/  CALL.REL.NOINC `($__internal_1_$__cuda_sm3x_div_rn_noftz_f32_slowpath) ;  /* 0x0000000000187944 */ /* 0x000fea0003c00000 */
[----:B------:R-:W-:-:S07]  /*08b0*/  IMAD.MOV.U32 R7, RZ, RZ, R0 ;  /* 0x000000ffff077224 */ /* 0x000fce00078e0000 */
.L_x_46:
[----:B------:R-:W-:Y:S05]  /*08c0*/  BSYNC.RECONVERGENT B0 ;  /* 0x0000000000007941 */ /* 0x000fea0003800200 */
.L_x_45:
[----:B------:R-:W0:Y:S02]  /*08d0*/  LDC.64 R4, c[0x0][0x388] ;  /* 0x0000e200ff047b82 */ /* 0x000e240000000a00 */
[----:B0-----:R-:W-:-:S05]  /*08e0*/  IMAD.WIDE R2, R2, 0x4, R4 ;  /* 0x0000000402027825 */ /* 0x001fca00078e0204 */
[----:B------:R-:W-:Y:S01]  /*08f0*/  STG.E desc[UR8][R2.64], R7 ;  /* 0x0000000702007986 */ /* 0x000fe2000c101908 */
[----:B------:R-:W-:Y:S05]  /*0900*/  EXIT ;  /* 0x000000000000794d */ /* 0x000fea0003800000 */
        .weak           $__internal_1_$__cuda_sm3x_div_rn_noftz_f32_slowpath
        .type           $__internal_1_$__cuda_sm3x_div_rn_noftz_f32_slowpath,@function
        .size           $__internal_1_$__cuda_sm3x_div_rn_noftz_f32_slowpath,(.L_x_60 - $__internal_1_$__cuda_sm3x_div_rn_noftz_f32_slowpath)
$__internal_1_$__cuda_sm3x_div_rn_noftz_f32_slowpath:
[----:B------:R-:W-:Y:S01]  /*0910*/  SHF.R.U32.HI R5, RZ, 0x17, R6 ;  /* 0x00000017ff057819 */ /* 0x000fe20000011606 */
[----:B------:R-:W-:Y:S01]  /*0920*/  BSSY.RECONVERGENT B1, `(.L_x_47) ;  /* 0x0000063000017945 */ /* 0x000fe20003800200 */
[----:B------:R-:W-:Y:S02]  /*0930*/  SHF.R.U32.HI R0, RZ, 0x17, R3 ;  /* 0x00000017ff007819 */ /* 0x000fe40000011603 */
[----:B------:R-:W-:Y:S02]  /*0940*/  LOP3.LUT R5, R5, 0xff, RZ, 0xc0, !PT ;  /* 0x000000ff05057812 */ /* 0x000fe400078ec0ff */
[----:B------:R-:W-:Y:S02]  /*0950*/  LOP3.LUT R10, R0, 0xff, RZ, 0xc0, !PT ;  /* 0x000000ff000a7812 */ /* 0x000fe400078ec0ff */
[----:B------:R-:W-:-:S03]  /*0960*/  IADD3 R8, PT, PT, R5, -0x1, RZ ;  /* 0xffffffff05087810 */ /* 0x000fc60007ffe0ff */
[----:B------:R-:W-:Y:S01]  /*0970*/  VIADD R9, R10, 0xffffffff ;  /* 0xffffffff0a097836 */ /* 0x000fe20000000000 */
[----:B------:R-:W-:-:S04]  /*0980*/  ISETP.GT.U32.AND P0, PT, R8, 0xfd, PT ;  /* 0x000000fd0800780c */ /* 0x000fc80003f04070 */
[----:B------:R-:W-:-:S13]  /*0990*/  ISETP.GT.U32.OR P0, PT, R9, 0xfd, P0 ;  /* 0x000000fd0900780c */ /* 0x000fda0000704470 */
[----:B------:R-:W-:Y:S01]  /*09a0*/  @!P0 IMAD.MOV.U32 R7, RZ, RZ, RZ ;  /* 0x000000ffff078224 */ /* 0x000fe200078e00ff */
[----:B------:R-:W-:Y:S06]  /*09b0*/  @!P0 BRA `(.L_x_48) ;  /* 0x0000000000608947 */ /* 0x000fec0003800000 */
[----:B------:R-:W-:Y:S02]  /*09c0*/  FSETP.GTU.FTZ.AND P0, PT, |R3|, +INF , PT ;  /* 0x7f8000000300780b */ /* 0x000fe40003f1c200 */
[----:B------:R-:W-:Y:S02]  /*09d0*/  FSETP.GTU.FTZ.AND P1, PT, |R6|, +INF , PT ;  /* 0x7f8000000600780b */ /* 0x000fe40003f3c200 */
[----:B------:R-:W-:Y:S02]  /*09e0*/  MOV R0, R6 ;  /* 0x0000000600007202 */ /* 0x000fe40000000f00 */
        /* <DEDUP_REMOVED lines=19> */
[----:B------:R-:W-:-:S03]  /*0b20*/  @!P1 FFMA R6, R0, 1.84467440737095516160e+19, RZ ;  /* 0x5f80000000069823 */ /* 0x000fc600000000ff */
[----:B------:R-:W-:-:S07]  /*0b30*/  @!P1 IADD3 R7, PT, PT, R7, 0x40, RZ ;  /* 0x0000004007079810 */ /* 0x000fce0007ffe0ff */
.L_x_48:
[----:B------:R-:W-:Y:S01]  /*0b40*/  LEA R9, R5, 0xc0800000, 0x17 ;  /* 0xc080000005097811 */ /* 0x000fe200078eb8ff */
[----:B------:R-:W-:Y:S04]  /*0b50*/  BSSY.RECONVERGENT B2, `(.L_x_53) ;  /* 0x0000036000027945 */ /* 0x000fe80003800200 */
[----:B------:R-:W-:Y:S02]  /*0b60*/  IMAD.IADD R9, R6, 0x1, -R9 ;  /* 0x0000000106097824 */ /* 0x000fe400078e0a09 */
[----:B------:R-:W-:Y:S02]  /*0b70*/  VIADD R6, R10, 0xffffff81 ;  /* 0xffffff810a067836 */ /* 0x000fe40000000000 */
[----:B------:R-:W0:Y:S01]  /*0b80*/  MUFU.RCP R8, R9 ;  /* 0x0000000900087308 */ /* 0x000e220000001000 */
[----:B------:R-:W-:Y:S01]  /*0b90*/  FADD.FTZ R11, -R9, -RZ ;  /* 0x800000ff090b7221 */ /* 0x000fe20000010100 */
[C---:B------:R-:W-:Y:S01]  /*0ba0*/  IMAD R0, R6.reuse, -0x800000, R3 ;  /* 0xff80000006007824 */ /* 0x040fe200078e0203 */
[----:B------:R-:W-:-:S04]  /*0bb0*/  IADD3 R6, PT, PT, R6, 0x7f, -R5 ;  /* 0x0000007f06067810 */ /* 0x000fc80007ffe805 */
[----:B------:R-:W-:Y:S01]  /*0bc0*/  IADD3 R6, PT, PT, R6, R7, RZ ;  /* 0x0000000706067210 */ /* 0x000fe20007ffe0ff */
        /* <DEDUP_REMOVED lines=26> */
[----:B------:R-:W-:Y:S01]  /*0d70*/  IADD3 R8, PT, PT, R7, 0x20, RZ ;  /* 0x0000002007087810 */ /* 0x000fe20007ffe0ff */
[----:B------:R-:W-:Y:S01]  /*0d80*/  IMAD.MOV R7, RZ, RZ, -R7 ;  /* 0x000000ffff077224 */ /* 0x000fe200078e0a07 */
[----:B------:R-:W-:-:S02]  /*0d90*/  LOP3.LUT R5, R5, 0x800000, RZ, 0xfc, !PT ;  /* 0x0080000005057812 */ /* 0x000fc400078efcff */
[----:B------:R-:W-:Y:S02]  /*0da0*/  FSETP.NEU.FTZ.AND P0, PT, R3, R6, PT ;  /* 0x000000060300720b */ /* 0x000fe40003f1d000 */
[----:B------:R-:W-:Y:S02]  /*0db0*/  SHF.L.U32 R8, R5, R8, RZ ;  /* 0x0000000805087219 */ /* 0x000fe400000006ff */
[----:B------:R-:W-:Y:S02]  /*0dc0*/  SEL R6, R7, RZ, P2 ;  /* 0x000000ff07067207 */ /* 0x000fe40001000000 */
[----:B------:R-:W-:Y:S02]  /*0dd0*/  ISETP.NE.AND P1, PT, R8, RZ, P1 ;  /* 0x000000ff0800720c */ /* 0x000fe40000f25270 */
[----:B------:R-:W-:Y:S02]  /*0de0*/  SHF.R.U32.HI R6, RZ, R6, R5 ;  /* 0x00000006ff067219 */ /* 0x000fe40000011605 */
[----:B------:R-:W-:-:S02]  /*0df0*/  PLOP3.LUT P0, PT, P0, P1, PT, 0xf8, 0x8f ;  /* 0x00000000008f781c */ /* 0x000fc40000703f70 */
[----:B------:R-:W-:Y:S02]  /*0e00*/  SHF.R.U32.HI R8, RZ, 0x1, R6 ;  /* 0x00000001ff087819 */ /* 0x000fe40000011606 */
[----:B------:R-:W-:-:S04]  /*0e10*/  SEL R3, RZ, 0x1, !P0 ;  /* 0x00000001ff037807 */ /* 0x000fc80004000000 */
[----:B------:R-:W-:-:S04]  /*0e20*/  LOP3.LUT R3, R3, 0x1, R8, 0xf8, !PT ;  /* 0x0000000103037812 */ /* 0x000fc800078ef808 */
[----:B------:R-:W-:-:S05]  /*0e30*/  LOP3.LUT R3, R3, R6, RZ, 0xc0, !PT ;  /* 0x0000000603037212 */ /* 0x000fca00078ec0ff */
[----:B------:R-:W-:-:S05]  /*0e40*/  IMAD.IADD R3, R8, 0x1, R3 ;  /* 0x0000000108037824 */ /* 0x000fca00078e0203 */
[----:B------:R-:W-:Y:S01]  /*0e50*/  LOP3.LUT R0, R3, R0, RZ, 0xfc, !PT ;  /* 0x0000000003007212 */ /* 0x000fe200078efcff */
[----:B------:R-:W-:Y:S06]  /*0e60*/  BRA `(.L_x_56) ;  /* 0x0000000000107947 */ /* 0x000fec0003800000 */
.L_x_55:
[----:B------:R-:W-:-:S04]  /*0e70*/  LOP3.LUT R0, R0, 0x80000000, RZ, 0xc0, !PT ;  /* 0x8000000000007812 */ /* 0x000fc800078ec0ff */
[----:B------:R-:W-:Y:S01]  /*0e80*/  LOP3.LUT R0, R0, 0x7f800000, RZ, 0xfc, !PT ;  /* 0x7f80000000007812 */ /* 0x000fe200078efcff */
[----:B------:R-:W-:Y:S06]  /*0e90*/  BRA `(.L_x_56) ;  /* 0x0000000000047947 */ /* 0x000fec0003800000 */
.L_x_54:
[----:B------:R-:W-:-:S07]  /*0ea0*/  LEA R0, R6, R0, 0x17 ;  /* 0x0000000006007211 */ /* 0x000fce00078eb8ff */
.L_x_56:
[----:B------:R-:W-:Y:S05]  /*0eb0*/  BSYNC.RECONVERGENT B2 ;  /* 0x0000000000027941 */ /* 0x000fea0003800200 */
.L_x_53:
[----:B------:R-:W-:Y:S05]  /*0ec0*/  BRA `(.L_x_57) ;  /* 0x0000000000207947 */ /* 0x000fea0003800000 */
.L_x_52:
[----:B------:R-:W-:-:S04]  /*0ed0*/  LOP3.LUT R0, R6, 0x80000000, R3, 0x48, !PT ;  /* 0x8000000006007812 */ /* 0x000fc800078e4803 */
[----:B------:R-:W-:Y:S01]  /*0ee0*/  LOP3.LUT R0, R0, 0x7f800000, RZ, 0xfc, !PT ;  /* 0x7f80000000007812 */ /* 0x000fe200078efcff */
[----:B------:R-:W-:Y:S06]  /*0ef0*/  BRA `(.L_x_57) ;  /* 0x0000000000147947 */ /* 0x000fec0003800000 */
.L_x_51:
[----:B------:R-:W-:Y:S01]  /*0f00*/  LOP3.LUT R0, R6, 0x80000000, R3, 0x48, !PT ;  /* 0x8000000006007812 */ /* 0x000fe200078e4803 */
[----:B------:R-:W-:Y:S06]  /*0f10*/  BRA `(.L_x_57) ;  /* 0x00000000000c7947 */ /* 0x000fec0003800000 */
.L_x_50:
[----:B------:R-:W0:Y:S01]  /*0f20*/  MUFU.RSQ R0, -QNAN ;  /* 0xffc0000000007908 */ /* 0x000e220000001400 */
[----:B------:R-:W-:Y:S05]  /*0f30*/  BRA `(.L_x_57) ;  /* 0x0000000000047947 */ /* 0x000fea0003800000 */
.L_x_49:
[----:B------:R-:W-:-:S07]  /*0f40*/  FADD.FTZ R0, R3, R0 ;  /* 0x0000000003007221 */ /* 0x000fce0000010000 */
.L_x_57:
[----:B------:R-:W-:Y:S05]  /*0f50*/  BSYNC.RECONVERGENT B1 ;  /* 0x0000000000017941 */ /* 0x000fea0003800200 */
.L_x_47:
[----:B------:R-:W-:-:S04]  /*0f60*/  IMAD.MOV.U32 R5, RZ, RZ, 0x0 ;  /* 0x00000000ff057424 */ /* 0x000fc800078e00ff */
[----:B0-----:R-:W-:Y:S05]  /*0f70*/  RET.REL.NODEC R4 `(_Z7computePKiPfii) ;  /* 0xfffffff004207950 */ /* 0x001fea0003c3ffff */
.L_x_58:
        /* <DEDUP_REMOVED lines=16> */
.L_x_60:


//--------------------- .nv.shared.reserved.0     --------------------------
	.section	.nv.shared.reserved.0,"aw",@nobits
	.weak		__nv_reservedSMEM_offset_0_alias
	.size		__nv_reservedSMEM_offset_0_alias, 0, 64
	.other		__nv_reservedSMEM_offset_0_alias,@"STO_CUDA_RESERVED_SHARED STV_DEFAULT"
__nv_reservedSMEM_offset_0_alias:
	.zero		0
	.zero		64


//--------------------- .nv.constant0._Z2nlPfS_   --------------------------
	.section	.nv.constant0._Z2nlPfS_,"a",@progbits
	.sectionflags	@""
	.align	4
.nv.constant0._Z2nlPfS_:
	.zero		912


//--------------------- .nv.constant0._Z3divPfS_ii --------------------------
	.section	.nv.constant0._Z3divPfS_ii,"a",@progbits
	.sectionflags	@""
	.align	4
.nv.constant0._Z3divPfS_ii:
	.zero		920


//--------------------- .nv.constant0._Z11compute2048PKiPfS1_ --------------------------
	.section	.nv.constant0._Z11compute2048PKiPfS1_,"a",@progbits
	.sectionflags	@""
	.align	4
.nv.constant0._Z11compute2048PKiPfS1_:
	.zero		920


//--------------------- .nv.constant0._Z8compute2PKiPfii --------------------------
	.section	.nv.constant0._Z8compute2PKiPfii,"a",@progbits
	.sectionflags	@""
	.align	4
.nv.constant0._Z8compute2PKiPfii:
	.zero		920


//--------------------- .nv.constant0._Z7computePKiPfii --------------------------
	.section	.nv.constant0._Z7computePKiPfii,"a",@progbits
	.sectionflags	@""
	.align	4
.nv.constant0._Z7computePKiPfii:
	.zero		920


//--------------------- SYMBOLS --------------------------

	.type		.nv.reservedSmem.offset0,@object
	.size		.nv.reservedSmem.offset0,0x4
